//
// Generated by NVIDIA NVVM Compiler
//
// Compiler Build ID: CL-36424714
// Cuda compilation tools, release 13.0, V13.0.88
// Based on NVVM 20.0.0
//

.version 9.0
.target sm_100
.address_size 64

	// .globl	_Z19address_space_probePiS_
.extern .func  (.param .b32 func_retval0) vprintf
(
	.param .b64 vprintf_param_0,
	.param .b64 vprintf_param_1
)
;
.global .align 4 .u32 g_device_var = 42;
// _ZZ19address_space_probePiS_E5s_var has been demoted
.global .align 1 .b8 $str[38] = {10, 91, 68, 101, 118, 105, 99, 101, 93, 32, 61, 61, 61, 32, 77, 101, 109, 111, 114, 121, 32, 65, 100, 100, 114, 101, 115, 115, 32, 77, 97, 112, 32, 61, 61, 61, 10};
.global .align 1 .b8 $str$1[34] = {32, 32, 71, 108, 111, 98, 97, 108, 32, 77, 101, 109, 111, 114, 121, 32, 40, 72, 66, 77, 41, 32, 80, 116, 114, 58, 32, 32, 32, 32, 37, 112, 10};
.global .align 1 .b8 $str$2[34] = {32, 32, 71, 108, 111, 98, 97, 108, 32, 86, 97, 114, 105, 97, 98, 108, 101, 32, 40, 83, 116, 97, 116, 105, 99, 41, 58, 32, 32, 32, 37, 112, 10};
.global .align 1 .b8 $str$3[57] = {32, 32, 83, 104, 97, 114, 101, 100, 32, 77, 101, 109, 111, 114, 121, 32, 40, 83, 82, 65, 77, 41, 58, 32, 32, 32, 32, 32, 32, 32, 37, 112, 32, 40, 83, 109, 97, 108, 108, 32, 111, 102, 102, 115, 101, 116, 32, 117, 115, 117, 97, 108, 108, 121, 41, 10};
.global .align 1 .b8 $str$4[66] = {32, 32, 76, 111, 99, 97, 108, 32, 86, 97, 114, 105, 97, 98, 108, 101, 32, 40, 83, 116, 97, 99, 107, 41, 58, 32, 32, 32, 32, 32, 37, 112, 32, 40, 73, 102, 32, 97, 100, 100, 114, 101, 115, 115, 32, 116, 97, 107, 101, 110, 32, 45, 62, 32, 76, 111, 99, 97, 108, 32, 77, 101, 109, 41, 10};
.global .align 1 .b8 $str$5[34] = {32, 32, 72, 111, 115, 116, 32, 80, 105, 110, 110, 101, 100, 32, 80, 116, 114, 32, 40, 85, 86, 65, 47, 80, 67, 73, 101, 41, 58, 32, 37, 112, 10};
.global .align 1 .b8 $str$6[35] = {61, 61, 61, 61, 61, 61, 61, 61, 61, 61, 61, 61, 61, 61, 61, 61, 61, 61, 61, 61, 61, 61, 61, 61, 61, 61, 61, 61, 61, 61, 61, 61, 10, 10};
.global .align 1 .b8 $str$7[64] = {91, 68, 101, 118, 105, 99, 101, 93, 32, 82, 101, 97, 100, 32, 102, 114, 111, 109, 32, 72, 111, 115, 116, 32, 80, 105, 110, 110, 101, 100, 32, 77, 101, 109, 111, 114, 121, 58, 32, 37, 100, 32, 40, 83, 117, 99, 99, 101, 115, 115, 33, 32, 85, 86, 65, 32, 119, 111, 114, 107, 115, 41, 10};

.visible .entry _Z19address_space_probePiS_(
	.param .u64 .ptr .align 1 _Z19address_space_probePiS__param_0,
	.param .u64 .ptr .align 1 _Z19address_space_probePiS__param_1
)
{
	.local .align 8 .b8 	__local_depot0[16];
	.reg .b64 	%SP;
	.reg .b64 	%SPL;
	.reg .pred 	%p<2>;
	.reg .b32 	%r<23>;
	.reg .b64 	%rd<29>;
	// demoted variable
	.shared .align 4 .u32 _ZZ19address_space_probePiS_E5s_var;
	mov.u64 	%SPL, __local_depot0;
	cvta.local.u64 	%SP, %SPL;
	ld.param.u64 	%rd1, [_Z19address_space_probePiS__param_0];
	ld.param.u64 	%rd2, [_Z19address_space_probePiS__param_1];
	add.u64 	%rd3, %SP, 0;
	add.u64 	%rd4, %SPL, 0;
	mov.b32 	%r1, 10;
	st.local.u32 	[%rd4], %r1;
	mov.u32 	%r2, %tid.x;
	mov.u32 	%r3, %ctaid.x;
	or.b32  	%r4, %r2, %r3;
	setp.ne.s32 	%p1, %r4, 0;
	@%p1 bra 	$L__BB0_2;
	add.u64 	%rd5, %SP, 8;
	add.u64 	%rd6, %SPL, 8;
	cvta.to.global.u64 	%rd7, %rd2;
	mov.u64 	%rd8, $str;
	cvta.global.u64 	%rd9, %rd8;
	{ // callseq 0, 0
	.param .b64 param0;
	st.param.b64 	[param0], %rd9;
	.param .b64 param1;
	st.param.b64 	[param1], 0;
	.param .b32 retval0;
	call.uni (retval0), 
	vprintf, 
	(
	param0, 
	param1
	);
	ld.param.b32 	%r5, [retval0];
	} // callseq 0
	st.local.u64 	[%rd6], %rd1;
	mov.u64 	%rd10, $str$1;
	cvta.global.u64 	%rd11, %rd10;
	{ // callseq 1, 0
	.param .b64 param0;
	st.param.b64 	[param0], %rd11;
	.param .b64 param1;
	st.param.b64 	[param1], %rd5;
	.param .b32 retval0;
	call.uni (retval0), 
	vprintf, 
	(
	param0, 
	param1
	);
	ld.param.b32 	%r7, [retval0];
	} // callseq 1
	mov.u64 	%rd12, g_device_var;
	cvta.global.u64 	%rd13, %rd12;
	st.local.u64 	[%rd6], %rd13;
	mov.u64 	%rd14, $str$2;
	cvta.global.u64 	%rd15, %rd14;
	{ // callseq 2, 0
	.param .b64 param0;
	st.param.b64 	[param0], %rd15;
	.param .b64 param1;
	st.param.b64 	[param1], %rd5;
	.param .b32 retval0;
	call.uni (retval0), 
	vprintf, 
	(
	param0, 
	param1
	);
	ld.param.b32 	%r9, [retval0];
	} // callseq 2
	mov.u32 	%r11, _ZZ19address_space_probePiS_E5s_var;
	cvt.u64.u32 	%rd16, %r11;
	cvta.shared.u64 	%rd17, %rd16;
	st.local.u64 	[%rd6], %rd17;
	mov.u64 	%rd18, $str$3;
	cvta.global.u64 	%rd19, %rd18;
	{ // callseq 3, 0
	.param .b64 param0;
	st.param.b64 	[param0], %rd19;
	.param .b64 param1;
	st.param.b64 	[param1], %rd5;
	.param .b32 retval0;
	call.uni (retval0), 
	vprintf, 
	(
	param0, 
	param1
	);
	ld.param.b32 	%r12, [retval0];
	} // callseq 3
	st.local.u64 	[%rd6], %rd3;
	mov.u64 	%rd21, $str$4;
	cvta.global.u64 	%rd22, %rd21;
	{ // callseq 4, 0
	.param .b64 param0;
	st.param.b64 	[param0], %rd22;
	.param .b64 param1;
	st.param.b64 	[param1], %rd5;
	.param .b32 retval0;
	call.uni (retval0), 
	vprintf, 
	(
	param0, 
	param1
	);
	ld.param.b32 	%r14, [retval0];
	} // callseq 4
	st.local.u64 	[%rd6], %rd2;
	mov.u64 	%rd23, $str$5;
	cvta.global.u64 	%rd24, %rd23;
	{ // callseq 5, 0
	.param .b64 param0;
	st.param.b64 	[param0], %rd24;
	.param .b64 param1;
	st.param.b64 	[param1], %rd5;
	.param .b32 retval0;
	call.uni (retval0), 
	vprintf, 
	(
	param0, 
	param1
	);
	ld.param.b32 	%r16, [retval0];
	} // callseq 5
	mov.u64 	%rd25, $str$6;
	cvta.global.u64 	%rd26, %rd25;
	{ // callseq 6, 0
	.param .b64 param0;
	st.param.b64 	[param0], %rd26;
	.param .b64 param1;
	st.param.b64 	[param1], 0;
	.param .b32 retval0;
	call.uni (retval0), 
	vprintf, 
	(
	param0, 
	param1
	);
	ld.param.b32 	%r18, [retval0];
	} // callseq 6
	ld.global.u32 	%r20, [%rd7];
	st.local.u32 	[%rd6], %r20;
	mov.u64 	%rd27, $str$7;
	cvta.global.u64 	%rd28, %rd27;
	{ // callseq 7, 0
	.param .b64 param0;
	st.param.b64 	[param0], %rd28;
	.param .b64 param1;
	st.param.b64 	[param1], %rd5;
	.param .b32 retval0;
	call.uni (retval0), 
	vprintf, 
	(
	param0, 
	param1
	);
	ld.param.b32 	%r21, [retval0];
	} // callseq 7
$L__BB0_2:
	ret;

}
	// .globl	_Z24force_local_memory_spillPfi
.visible .entry _Z24force_local_memory_spillPfi(
	.param .u64 .ptr .align 1 _Z24force_local_memory_spillPfi_param_0,
	.param .u32 _Z24force_local_memory_spillPfi_param_1
)
{
	.local .align 16 .b8 	__local_depot1[400];
	.reg .b64 	%SP;
	.reg .b64 	%SPL;
	.reg .b16 	%rs<500>;
	.reg .b32 	%r<102>;
	.reg .b32 	%f<304>;
	.reg .b64 	%rd<207>;

	mov.u64 	%SPL, __local_depot1;
	ld.param.u64 	%rd1, [_Z24force_local_memory_spillPfi_param_0];
	add.u64 	%rd3, %SPL, 0;
	mov.u32 	%r1, %tid.x;
	cvt.rn.f32.u32 	%f1, %r1;
	mul.f32 	%f2, %f1, 0f3C23D70A;
	add.f32 	%f3, %f2, 0f00000000;
	add.f32 	%f4, %f2, 0f3F800000;
	add.f32 	%f5, %f2, 0f40000000;
	add.f32 	%f6, %f2, 0f40400000;
	st.local.v4.f32 	[%rd3], {%f3, %f4, %f5, %f6};
	add.f32 	%f7, %f2, 0f40800000;
	add.f32 	%f8, %f2, 0f40A00000;
	add.f32 	%f9, %f2, 0f40C00000;
	add.f32 	%f10, %f2, 0f40E00000;
	st.local.v4.f32 	[%rd3+16], {%f7, %f8, %f9, %f10};
	add.f32 	%f11, %f2, 0f41000000;
	add.f32 	%f12, %f2, 0f41100000;
	add.f32 	%f13, %f2, 0f41200000;
	add.f32 	%f14, %f2, 0f41300000;
	st.local.v4.f32 	[%rd3+32], {%f11, %f12, %f13, %f14};
	add.f32 	%f15, %f2, 0f41400000;
	add.f32 	%f16, %f2, 0f41500000;
	add.f32 	%f17, %f2, 0f41600000;
	add.f32 	%f18, %f2, 0f41700000;
	st.local.v4.f32 	[%rd3+48], {%f15, %f16, %f17, %f18};
	add.f32 	%f19, %f2, 0f41800000;
	add.f32 	%f20, %f2, 0f41880000;
	add.f32 	%f21, %f2, 0f41900000;
	add.f32 	%f22, %f2, 0f41980000;
	st.local.v4.f32 	[%rd3+64], {%f19, %f20, %f21, %f22};
	add.f32 	%f23, %f2, 0f41A00000;
	add.f32 	%f24, %f2, 0f41A80000;
	add.f32 	%f25, %f2, 0f41B00000;
	add.f32 	%f26, %f2, 0f41B80000;
	st.local.v4.f32 	[%rd3+80], {%f23, %f24, %f25, %f26};
	add.f32 	%f27, %f2, 0f41C00000;
	add.f32 	%f28, %f2, 0f41C80000;
	add.f32 	%f29, %f2, 0f41D00000;
	add.f32 	%f30, %f2, 0f41D80000;
	st.local.v4.f32 	[%rd3+96], {%f27, %f28, %f29, %f30};
	add.f32 	%f31, %f2, 0f41E00000;
	add.f32 	%f32, %f2, 0f41E80000;
	add.f32 	%f33, %f2, 0f41F00000;
	add.f32 	%f34, %f2, 0f41F80000;
	st.local.v4.f32 	[%rd3+112], {%f31, %f32, %f33, %f34};
	add.f32 	%f35, %f2, 0f42000000;
	add.f32 	%f36, %f2, 0f42040000;
	add.f32 	%f37, %f2, 0f42080000;
	add.f32 	%f38, %f2, 0f420C0000;
	st.local.v4.f32 	[%rd3+128], {%f35, %f36, %f37, %f38};
	add.f32 	%f39, %f2, 0f42100000;
	add.f32 	%f40, %f2, 0f42140000;
	add.f32 	%f41, %f2, 0f42180000;
	add.f32 	%f42, %f2, 0f421C0000;
	st.local.v4.f32 	[%rd3+144], {%f39, %f40, %f41, %f42};
	add.f32 	%f43, %f2, 0f42200000;
	add.f32 	%f44, %f2, 0f42240000;
	add.f32 	%f45, %f2, 0f42280000;
	add.f32 	%f46, %f2, 0f422C0000;
	st.local.v4.f32 	[%rd3+160], {%f43, %f44, %f45, %f46};
	add.f32 	%f47, %f2, 0f42300000;
	add.f32 	%f48, %f2, 0f42340000;
	add.f32 	%f49, %f2, 0f42380000;
	add.f32 	%f50, %f2, 0f423C0000;
	st.local.v4.f32 	[%rd3+176], {%f47, %f48, %f49, %f50};
	add.f32 	%f51, %f2, 0f42400000;
	add.f32 	%f52, %f2, 0f42440000;
	add.f32 	%f53, %f2, 0f42480000;
	add.f32 	%f54, %f2, 0f424C0000;
	st.local.v4.f32 	[%rd3+192], {%f51, %f52, %f53, %f54};
	add.f32 	%f55, %f2, 0f42500000;
	add.f32 	%f56, %f2, 0f42540000;
	add.f32 	%f57, %f2, 0f42580000;
	add.f32 	%f58, %f2, 0f425C0000;
	st.local.v4.f32 	[%rd3+208], {%f55, %f56, %f57, %f58};
	add.f32 	%f59, %f2, 0f42600000;
	add.f32 	%f60, %f2, 0f42640000;
	add.f32 	%f61, %f2, 0f42680000;
	add.f32 	%f62, %f2, 0f426C0000;
	st.local.v4.f32 	[%rd3+224], {%f59, %f60, %f61, %f62};
	add.f32 	%f63, %f2, 0f42700000;
	add.f32 	%f64, %f2, 0f42740000;
	add.f32 	%f65, %f2, 0f42780000;
	add.f32 	%f66, %f2, 0f427C0000;
	st.local.v4.f32 	[%rd3+240], {%f63, %f64, %f65, %f66};
	add.f32 	%f67, %f2, 0f42800000;
	add.f32 	%f68, %f2, 0f42820000;
	add.f32 	%f69, %f2, 0f42840000;
	add.f32 	%f70, %f2, 0f42860000;
	st.local.v4.f32 	[%rd3+256], {%f67, %f68, %f69, %f70};
	add.f32 	%f71, %f2, 0f42880000;
	add.f32 	%f72, %f2, 0f428A0000;
	add.f32 	%f73, %f2, 0f428C0000;
	add.f32 	%f74, %f2, 0f428E0000;
	st.local.v4.f32 	[%rd3+272], {%f71, %f72, %f73, %f74};
	add.f32 	%f75, %f2, 0f42900000;
	add.f32 	%f76, %f2, 0f42920000;
	add.f32 	%f77, %f2, 0f42940000;
	add.f32 	%f78, %f2, 0f42960000;
	st.local.v4.f32 	[%rd3+288], {%f75, %f76, %f77, %f78};
	add.f32 	%f79, %f2, 0f42980000;
	add.f32 	%f80, %f2, 0f429A0000;
	add.f32 	%f81, %f2, 0f429C0000;
	add.f32 	%f82, %f2, 0f429E0000;
	st.local.v4.f32 	[%rd3+304], {%f79, %f80, %f81, %f82};
	add.f32 	%f83, %f2, 0f42A00000;
	add.f32 	%f84, %f2, 0f42A20000;
	add.f32 	%f85, %f2, 0f42A40000;
	add.f32 	%f86, %f2, 0f42A60000;
	st.local.v4.f32 	[%rd3+320], {%f83, %f84, %f85, %f86};
	add.f32 	%f87, %f2, 0f42A80000;
	add.f32 	%f88, %f2, 0f42AA0000;
	add.f32 	%f89, %f2, 0f42AC0000;
	add.f32 	%f90, %f2, 0f42AE0000;
	st.local.v4.f32 	[%rd3+336], {%f87, %f88, %f89, %f90};
	add.f32 	%f91, %f2, 0f42B00000;
	add.f32 	%f92, %f2, 0f42B20000;
	add.f32 	%f93, %f2, 0f42B40000;
	add.f32 	%f94, %f2, 0f42B60000;
	st.local.v4.f32 	[%rd3+352], {%f91, %f92, %f93, %f94};
	add.f32 	%f95, %f2, 0f42B80000;
	add.f32 	%f96, %f2, 0f42BA0000;
	add.f32 	%f97, %f2, 0f42BC0000;
	add.f32 	%f98, %f2, 0f42BE0000;
	st.local.v4.f32 	[%rd3+368], {%f95, %f96, %f97, %f98};
	add.f32 	%f99, %f2, 0f42C00000;
	add.f32 	%f100, %f2, 0f42C20000;
	add.f32 	%f101, %f2, 0f42C40000;
	add.f32 	%f102, %f2, 0f42C60000;
	st.local.v4.f32 	[%rd3+384], {%f99, %f100, %f101, %f102};
	cvt.u16.u32 	%rs1, %r1;
	mul.hi.u16 	%rs2, %rs1, 656;
	mul.lo.s16 	%rs3, %rs2, 100;
	sub.s16 	%rs4, %rs1, %rs3;
	cvt.u32.u16 	%r2, %rs4;
	mul.wide.u32 	%rd4, %r2, 4;
	add.s64 	%rd5, %rd3, %rd4;
	ld.local.f32 	%f103, [%rd5];
	add.f32 	%f104, %f103, 0f3F800000;
	st.local.f32 	[%rd5], %f104;
	add.s16 	%rs5, %rs1, 1;
	mul.hi.u16 	%rs6, %rs5, 1311;
	shr.u16 	%rs7, %rs6, 1;
	mul.lo.s16 	%rs8, %rs7, 100;
	sub.s16 	%rs9, %rs5, %rs8;
	cvt.u32.u16 	%r3, %rs9;
	mul.wide.u32 	%rd6, %r3, 4;
	add.s64 	%rd7, %rd3, %rd6;
	ld.local.f32 	%f105, [%rd7];
	add.f32 	%f106, %f105, 0f3F800000;
	st.local.f32 	[%rd7], %f106;
	add.s16 	%rs10, %rs1, 2;
	mul.hi.u16 	%rs11, %rs10, 1311;
	shr.u16 	%rs12, %rs11, 1;
	mul.lo.s16 	%rs13, %rs12, 100;
	sub.s16 	%rs14, %rs10, %rs13;
	cvt.u32.u16 	%r4, %rs14;
	mul.wide.u32 	%rd8, %r4, 4;
	add.s64 	%rd9, %rd3, %rd8;
	ld.local.f32 	%f107, [%rd9];
	add.f32 	%f108, %f107, 0f3F800000;
	st.local.f32 	[%rd9], %f108;
	add.s16 	%rs15, %rs1, 3;
	mul.hi.u16 	%rs16, %rs15, 1311;
	shr.u16 	%rs17, %rs16, 1;
	mul.lo.s16 	%rs18, %rs17, 100;
	sub.s16 	%rs19, %rs15, %rs18;
	cvt.u32.u16 	%r5, %rs19;
	mul.wide.u32 	%rd10, %r5, 4;
	add.s64 	%rd11, %rd3, %rd10;
	ld.local.f32 	%f109, [%rd11];
	add.f32 	%f110, %f109, 0f3F800000;
	st.local.f32 	[%rd11], %f110;
	add.s16 	%rs20, %rs1, 4;
	mul.hi.u16 	%rs21, %rs20, 1311;
	shr.u16 	%rs22, %rs21, 1;
	mul.lo.s16 	%rs23, %rs22, 100;
	sub.s16 	%rs24, %rs20, %rs23;
	cvt.u32.u16 	%r6, %rs24;
	mul.wide.u32 	%rd12, %r6, 4;
	add.s64 	%rd13, %rd3, %rd12;
	ld.local.f32 	%f111, [%rd13];
	add.f32 	%f112, %f111, 0f3F800000;
	st.local.f32 	[%rd13], %f112;
	add.s16 	%rs25, %rs1, 5;
	mul.hi.u16 	%rs26, %rs25, 1311;
	shr.u16 	%rs27, %rs26, 1;
	mul.lo.s16 	%rs28, %rs27, 100;
	sub.s16 	%rs29, %rs25, %rs28;
	cvt.u32.u16 	%r7, %rs29;
	mul.wide.u32 	%rd14, %r7, 4;
	add.s64 	%rd15, %rd3, %rd14;
	ld.local.f32 	%f113, [%rd15];
	add.f32 	%f114, %f113, 0f3F800000;
	st.local.f32 	[%rd15], %f114;
	add.s16 	%rs30, %rs1, 6;
	mul.hi.u16 	%rs31, %rs30, 1311;
	shr.u16 	%rs32, %rs31, 1;
	mul.lo.s16 	%rs33, %rs32, 100;
	sub.s16 	%rs34, %rs30, %rs33;
	cvt.u32.u16 	%r8, %rs34;
	mul.wide.u32 	%rd16, %r8, 4;
	add.s64 	%rd17, %rd3, %rd16;
	ld.local.f32 	%f115, [%rd17];
	add.f32 	%f116, %f115, 0f3F800000;
	st.local.f32 	[%rd17], %f116;
	add.s16 	%rs35, %rs1, 7;
	mul.hi.u16 	%rs36, %rs35, 1311;
	shr.u16 	%rs37, %rs36, 1;
	mul.lo.s16 	%rs38, %rs37, 100;
	sub.s16 	%rs39, %rs35, %rs38;
	cvt.u32.u16 	%r9, %rs39;
	mul.wide.u32 	%rd18, %r9, 4;
	add.s64 	%rd19, %rd3, %rd18;
	ld.local.f32 	%f117, [%rd19];
	add.f32 	%f118, %f117, 0f3F800000;
	st.local.f32 	[%rd19], %f118;
	add.s16 	%rs40, %rs1, 8;
	mul.hi.u16 	%rs41, %rs40, 1311;
	shr.u16 	%rs42, %rs41, 1;
	mul.lo.s16 	%rs43, %rs42, 100;
	sub.s16 	%rs44, %rs40, %rs43;
	cvt.u32.u16 	%r10, %rs44;
	mul.wide.u32 	%rd20, %r10, 4;
	add.s64 	%rd21, %rd3, %rd20;
	ld.local.f32 	%f119, [%rd21];
	add.f32 	%f120, %f119, 0f3F800000;
	st.local.f32 	[%rd21], %f120;
	add.s16 	%rs45, %rs1, 9;
	mul.hi.u16 	%rs46, %rs45, 1311;
	shr.u16 	%rs47, %rs46, 1;
	mul.lo.s16 	%rs48, %rs47, 100;
	sub.s16 	%rs49, %rs45, %rs48;
	cvt.u32.u16 	%r11, %rs49;
	mul.wide.u32 	%rd22, %r11, 4;
	add.s64 	%rd23, %rd3, %rd22;
	ld.local.f32 	%f121, [%rd23];
	add.f32 	%f122, %f121, 0f3F800000;
	st.local.f32 	[%rd23], %f122;
	add.s16 	%rs50, %rs1, 10;
	mul.hi.u16 	%rs51, %rs50, 1311;
	shr.u16 	%rs52, %rs51, 1;
	mul.lo.s16 	%rs53, %rs52, 100;
	sub.s16 	%rs54, %rs50, %rs53;
	cvt.u32.u16 	%r12, %rs54;
	mul.wide.u32 	%rd24, %r12, 4;
	add.s64 	%rd25, %rd3, %rd24;
	ld.local.f32 	%f123, [%rd25];
	add.f32 	%f124, %f123, 0f3F800000;
	st.local.f32 	[%rd25], %f124;
	add.s16 	%rs55, %rs1, 11;
	mul.hi.u16 	%rs56, %rs55, 1311;
	shr.u16 	%rs57, %rs56, 1;
	mul.lo.s16 	%rs58, %rs57, 100;
	sub.s16 	%rs59, %rs55, %rs58;
	cvt.u32.u16 	%r13, %rs59;
	mul.wide.u32 	%rd26, %r13, 4;
	add.s64 	%rd27, %rd3, %rd26;
	ld.local.f32 	%f125, [%rd27];
	add.f32 	%f126, %f125, 0f3F800000;
	st.local.f32 	[%rd27], %f126;
	add.s16 	%rs60, %rs1, 12;
	mul.hi.u16 	%rs61, %rs60, 1311;
	shr.u16 	%rs62, %rs61, 1;
	mul.lo.s16 	%rs63, %rs62, 100;
	sub.s16 	%rs64, %rs60, %rs63;
	cvt.u32.u16 	%r14, %rs64;
	mul.wide.u32 	%rd28, %r14, 4;
	add.s64 	%rd29, %rd3, %rd28;
	ld.local.f32 	%f127, [%rd29];
	add.f32 	%f128, %f127, 0f3F800000;
	st.local.f32 	[%rd29], %f128;
	add.s16 	%rs65, %rs1, 13;
	mul.hi.u16 	%rs66, %rs65, 1311;
	shr.u16 	%rs67, %rs66, 1;
	mul.lo.s16 	%rs68, %rs67, 100;
	sub.s16 	%rs69, %rs65, %rs68;
	cvt.u32.u16 	%r15, %rs69;
	mul.wide.u32 	%rd30, %r15, 4;
	add.s64 	%rd31, %rd3, %rd30;
	ld.local.f32 	%f129, [%rd31];
	add.f32 	%f130, %f129, 0f3F800000;
	st.local.f32 	[%rd31], %f130;
	add.s16 	%rs70, %rs1, 14;
	mul.hi.u16 	%rs71, %rs70, 1311;
	shr.u16 	%rs72, %rs71, 1;
	mul.lo.s16 	%rs73, %rs72, 100;
	sub.s16 	%rs74, %rs70, %rs73;
	cvt.u32.u16 	%r16, %rs74;
	mul.wide.u32 	%rd32, %r16, 4;
	add.s64 	%rd33, %rd3, %rd32;
	ld.local.f32 	%f131, [%rd33];
	add.f32 	%f132, %f131, 0f3F800000;
	st.local.f32 	[%rd33], %f132;
	add.s16 	%rs75, %rs1, 15;
	mul.hi.u16 	%rs76, %rs75, 1311;
	shr.u16 	%rs77, %rs76, 1;
	mul.lo.s16 	%rs78, %rs77, 100;
	sub.s16 	%rs79, %rs75, %rs78;
	cvt.u32.u16 	%r17, %rs79;
	mul.wide.u32 	%rd34, %r17, 4;
	add.s64 	%rd35, %rd3, %rd34;
	ld.local.f32 	%f133, [%rd35];
	add.f32 	%f134, %f133, 0f3F800000;
	st.local.f32 	[%rd35], %f134;
	add.s16 	%rs80, %rs1, 16;
	mul.hi.u16 	%rs81, %rs80, 1311;
	shr.u16 	%rs82, %rs81, 1;
	mul.lo.s16 	%rs83, %rs82, 100;
	sub.s16 	%rs84, %rs80, %rs83;
	cvt.u32.u16 	%r18, %rs84;
	mul.wide.u32 	%rd36, %r18, 4;
	add.s64 	%rd37, %rd3, %rd36;
	ld.local.f32 	%f135, [%rd37];
	add.f32 	%f136, %f135, 0f3F800000;
	st.local.f32 	[%rd37], %f136;
	add.s16 	%rs85, %rs1, 17;
	mul.hi.u16 	%rs86, %rs85, 1311;
	shr.u16 	%rs87, %rs86, 1;
	mul.lo.s16 	%rs88, %rs87, 100;
	sub.s16 	%rs89, %rs85, %rs88;
	cvt.u32.u16 	%r19, %rs89;
	mul.wide.u32 	%rd38, %r19, 4;
	add.s64 	%rd39, %rd3, %rd38;
	ld.local.f32 	%f137, [%rd39];
	add.f32 	%f138, %f137, 0f3F800000;
	st.local.f32 	[%rd39], %f138;
	add.s16 	%rs90, %rs1, 18;
	mul.hi.u16 	%rs91, %rs90, 1311;
	shr.u16 	%rs92, %rs91, 1;
	mul.lo.s16 	%rs93, %rs92, 100;
	sub.s16 	%rs94, %rs90, %rs93;
	cvt.u32.u16 	%r20, %rs94;
	mul.wide.u32 	%rd40, %r20, 4;
	add.s64 	%rd41, %rd3, %rd40;
	ld.local.f32 	%f139, [%rd41];
	add.f32 	%f140, %f139, 0f3F800000;
	st.local.f32 	[%rd41], %f140;
	add.s16 	%rs95, %rs1, 19;
	mul.hi.u16 	%rs96, %rs95, 1311;
	shr.u16 	%rs97, %rs96, 1;
	mul.lo.s16 	%rs98, %rs97, 100;
	sub.s16 	%rs99, %rs95, %rs98;
	cvt.u32.u16 	%r21, %rs99;
	mul.wide.u32 	%rd42, %r21, 4;
	add.s64 	%rd43, %rd3, %rd42;
	ld.local.f32 	%f141, [%rd43];
	add.f32 	%f142, %f141, 0f3F800000;
	st.local.f32 	[%rd43], %f142;
	add.s16 	%rs100, %rs1, 20;
	mul.hi.u16 	%rs101, %rs100, 1311;
	shr.u16 	%rs102, %rs101, 1;
	mul.lo.s16 	%rs103, %rs102, 100;
	sub.s16 	%rs104, %rs100, %rs103;
	cvt.u32.u16 	%r22, %rs104;
	mul.wide.u32 	%rd44, %r22, 4;
	add.s64 	%rd45, %rd3, %rd44;
	ld.local.f32 	%f143, [%rd45];
	add.f32 	%f144, %f143, 0f3F800000;
	st.local.f32 	[%rd45], %f144;
	add.s16 	%rs105, %rs1, 21;
	mul.hi.u16 	%rs106, %rs105, 1311;
	shr.u16 	%rs107, %rs106, 1;
	mul.lo.s16 	%rs108, %rs107, 100;
	sub.s16 	%rs109, %rs105, %rs108;
	cvt.u32.u16 	%r23, %rs109;
	mul.wide.u32 	%rd46, %r23, 4;
	add.s64 	%rd47, %rd3, %rd46;
	ld.local.f32 	%f145, [%rd47];
	add.f32 	%f146, %f145, 0f3F800000;
	st.local.f32 	[%rd47], %f146;
	add.s16 	%rs110, %rs1, 22;
	mul.hi.u16 	%rs111, %rs110, 1311;
	shr.u16 	%rs112, %rs111, 1;
	mul.lo.s16 	%rs113, %rs112, 100;
	sub.s16 	%rs114, %rs110, %rs113;
	cvt.u32.u16 	%r24, %rs114;
	mul.wide.u32 	%rd48, %r24, 4;
	add.s64 	%rd49, %rd3, %rd48;
	ld.local.f32 	%f147, [%rd49];
	add.f32 	%f148, %f147, 0f3F800000;
	st.local.f32 	[%rd49], %f148;
	add.s16 	%rs115, %rs1, 23;
	mul.hi.u16 	%rs116, %rs115, 1311;
	shr.u16 	%rs117, %rs116, 1;
	mul.lo.s16 	%rs118, %rs117, 100;
	sub.s16 	%rs119, %rs115, %rs118;
	cvt.u32.u16 	%r25, %rs119;
	mul.wide.u32 	%rd50, %r25, 4;
	add.s64 	%rd51, %rd3, %rd50;
	ld.local.f32 	%f149, [%rd51];
	add.f32 	%f150, %f149, 0f3F800000;
	st.local.f32 	[%rd51], %f150;
	add.s16 	%rs120, %rs1, 24;
	mul.hi.u16 	%rs121, %rs120, 1311;
	shr.u16 	%rs122, %rs121, 1;
	mul.lo.s16 	%rs123, %rs122, 100;
	sub.s16 	%rs124, %rs120, %rs123;
	cvt.u32.u16 	%r26, %rs124;
	mul.wide.u32 	%rd52, %r26, 4;
	add.s64 	%rd53, %rd3, %rd52;
	ld.local.f32 	%f151, [%rd53];
	add.f32 	%f152, %f151, 0f3F800000;
	st.local.f32 	[%rd53], %f152;
	add.s16 	%rs125, %rs1, 25;
	mul.hi.u16 	%rs126, %rs125, 1311;
	shr.u16 	%rs127, %rs126, 1;
	mul.lo.s16 	%rs128, %rs127, 100;
	sub.s16 	%rs129, %rs125, %rs128;
	cvt.u32.u16 	%r27, %rs129;
	mul.wide.u32 	%rd54, %r27, 4;
	add.s64 	%rd55, %rd3, %rd54;
	ld.local.f32 	%f153, [%rd55];
	add.f32 	%f154, %f153, 0f3F800000;
	st.local.f32 	[%rd55], %f154;
	add.s16 	%rs130, %rs1, 26;
	mul.hi.u16 	%rs131, %rs130, 1311;
	shr.u16 	%rs132, %rs131, 1;
	mul.lo.s16 	%rs133, %rs132, 100;
	sub.s16 	%rs134, %rs130, %rs133;
	cvt.u32.u16 	%r28, %rs134;
	mul.wide.u32 	%rd56, %r28, 4;
	add.s64 	%rd57, %rd3, %rd56;
	ld.local.f32 	%f155, [%rd57];
	add.f32 	%f156, %f155, 0f3F800000;
	st.local.f32 	[%rd57], %f156;
	add.s16 	%rs135, %rs1, 27;
	mul.hi.u16 	%rs136, %rs135, 1311;
	shr.u16 	%rs137, %rs136, 1;
	mul.lo.s16 	%rs138, %rs137, 100;
	sub.s16 	%rs139, %rs135, %rs138;
	cvt.u32.u16 	%r29, %rs139;
	mul.wide.u32 	%rd58, %r29, 4;
	add.s64 	%rd59, %rd3, %rd58;
	ld.local.f32 	%f157, [%rd59];
	add.f32 	%f158, %f157, 0f3F800000;
	st.local.f32 	[%rd59], %f158;
	add.s16 	%rs140, %rs1, 28;
	mul.hi.u16 	%rs141, %rs140, 1311;
	shr.u16 	%rs142, %rs141, 1;
	mul.lo.s16 	%rs143, %rs142, 100;
	sub.s16 	%rs144, %rs140, %rs143;
	cvt.u32.u16 	%r30, %rs144;
	mul.wide.u32 	%rd60, %r30, 4;
	add.s64 	%rd61, %rd3, %rd60;
	ld.local.f32 	%f159, [%rd61];
	add.f32 	%f160, %f159, 0f3F800000;
	st.local.f32 	[%rd61], %f160;
	add.s16 	%rs145, %rs1, 29;
	mul.hi.u16 	%rs146, %rs145, 1311;
	shr.u16 	%rs147, %rs146, 1;
	mul.lo.s16 	%rs148, %rs147, 100;
	sub.s16 	%rs149, %rs145, %rs148;
	cvt.u32.u16 	%r31, %rs149;
	mul.wide.u32 	%rd62, %r31, 4;
	add.s64 	%rd63, %rd3, %rd62;
	ld.local.f32 	%f161, [%rd63];
	add.f32 	%f162, %f161, 0f3F800000;
	st.local.f32 	[%rd63], %f162;
	add.s16 	%rs150, %rs1, 30;
	mul.hi.u16 	%rs151, %rs150, 1311;
	shr.u16 	%rs152, %rs151, 1;
	mul.lo.s16 	%rs153, %rs152, 100;
	sub.s16 	%rs154, %rs150, %rs153;
	cvt.u32.u16 	%r32, %rs154;
	mul.wide.u32 	%rd64, %r32, 4;
	add.s64 	%rd65, %rd3, %rd64;
	ld.local.f32 	%f163, [%rd65];
	add.f32 	%f164, %f163, 0f3F800000;
	st.local.f32 	[%rd65], %f164;
	add.s16 	%rs155, %rs1, 31;
	mul.hi.u16 	%rs156, %rs155, 1311;
	shr.u16 	%rs157, %rs156, 1;
	mul.lo.s16 	%rs158, %rs157, 100;
	sub.s16 	%rs159, %rs155, %rs158;
	cvt.u32.u16 	%r33, %rs159;
	mul.wide.u32 	%rd66, %r33, 4;
	add.s64 	%rd67, %rd3, %rd66;
	ld.local.f32 	%f165, [%rd67];
	add.f32 	%f166, %f165, 0f3F800000;
	st.local.f32 	[%rd67], %f166;
	add.s16 	%rs160, %rs1, 32;
	mul.hi.u16 	%rs161, %rs160, 1311;
	shr.u16 	%rs162, %rs161, 1;
	mul.lo.s16 	%rs163, %rs162, 100;
	sub.s16 	%rs164, %rs160, %rs163;
	cvt.u32.u16 	%r34, %rs164;
	mul.wide.u32 	%rd68, %r34, 4;
	add.s64 	%rd69, %rd3, %rd68;
	ld.local.f32 	%f167, [%rd69];
	add.f32 	%f168, %f167, 0f3F800000;
	st.local.f32 	[%rd69], %f168;
	add.s16 	%rs165, %rs1, 33;
	mul.hi.u16 	%rs166, %rs165, 1311;
	shr.u16 	%rs167, %rs166, 1;
	mul.lo.s16 	%rs168, %rs167, 100;
	sub.s16 	%rs169, %rs165, %rs168;
	cvt.u32.u16 	%r35, %rs169;
	mul.wide.u32 	%rd70, %r35, 4;
	add.s64 	%rd71, %rd3, %rd70;
	ld.local.f32 	%f169, [%rd71];
	add.f32 	%f170, %f169, 0f3F800000;
	st.local.f32 	[%rd71], %f170;
	add.s16 	%rs170, %rs1, 34;
	mul.hi.u16 	%rs171, %rs170, 1311;
	shr.u16 	%rs172, %rs171, 1;
	mul.lo.s16 	%rs173, %rs172, 100;
	sub.s16 	%rs174, %rs170, %rs173;
	cvt.u32.u16 	%r36, %rs174;
	mul.wide.u32 	%rd72, %r36, 4;
	add.s64 	%rd73, %rd3, %rd72;
	ld.local.f32 	%f171, [%rd73];
	add.f32 	%f172, %f171, 0f3F800000;
	st.local.f32 	[%rd73], %f172;
	add.s16 	%rs175, %rs1, 35;
	mul.hi.u16 	%rs176, %rs175, 1311;
	shr.u16 	%rs177, %rs176, 1;
	mul.lo.s16 	%rs178, %rs177, 100;
	sub.s16 	%rs179, %rs175, %rs178;
	cvt.u32.u16 	%r37, %rs179;
	mul.wide.u32 	%rd74, %r37, 4;
	add.s64 	%rd75, %rd3, %rd74;
	ld.local.f32 	%f173, [%rd75];
	add.f32 	%f174, %f173, 0f3F800000;
	st.local.f32 	[%rd75], %f174;
	add.s16 	%rs180, %rs1, 36;
	mul.hi.u16 	%rs181, %rs180, 1311;
	shr.u16 	%rs182, %rs181, 1;
	mul.lo.s16 	%rs183, %rs182, 100;
	sub.s16 	%rs184, %rs180, %rs183;
	cvt.u32.u16 	%r38, %rs184;
	mul.wide.u32 	%rd76, %r38, 4;
	add.s64 	%rd77, %rd3, %rd76;
	ld.local.f32 	%f175, [%rd77];
	add.f32 	%f176, %f175, 0f3F800000;
	st.local.f32 	[%rd77], %f176;
	add.s16 	%rs185, %rs1, 37;
	mul.hi.u16 	%rs186, %rs185, 1311;
	shr.u16 	%rs187, %rs186, 1;
	mul.lo.s16 	%rs188, %rs187, 100;
	sub.s16 	%rs189, %rs185, %rs188;
	cvt.u32.u16 	%r39, %rs189;
	mul.wide.u32 	%rd78, %r39, 4;
	add.s64 	%rd79, %rd3, %rd78;
	ld.local.f32 	%f177, [%rd79];
	add.f32 	%f178, %f177, 0f3F800000;
	st.local.f32 	[%rd79], %f178;
	add.s16 	%rs190, %rs1, 38;
	mul.hi.u16 	%rs191, %rs190, 1311;
	shr.u16 	%rs192, %rs191, 1;
	mul.lo.s16 	%rs193, %rs192, 100;
	sub.s16 	%rs194, %rs190, %rs193;
	cvt.u32.u16 	%r40, %rs194;
	mul.wide.u32 	%rd80, %r40, 4;
	add.s64 	%rd81, %rd3, %rd80;
	ld.local.f32 	%f179, [%rd81];
	add.f32 	%f180, %f179, 0f3F800000;
	st.local.f32 	[%rd81], %f180;
	add.s16 	%rs195, %rs1, 39;
	mul.hi.u16 	%rs196, %rs195, 1311;
	shr.u16 	%rs197, %rs196, 1;
	mul.lo.s16 	%rs198, %rs197, 100;
	sub.s16 	%rs199, %rs195, %rs198;
	cvt.u32.u16 	%r41, %rs199;
	mul.wide.u32 	%rd82, %r41, 4;
	add.s64 	%rd83, %rd3, %rd82;
	ld.local.f32 	%f181, [%rd83];
	add.f32 	%f182, %f181, 0f3F800000;
	st.local.f32 	[%rd83], %f182;
	add.s16 	%rs200, %rs1, 40;
	mul.hi.u16 	%rs201, %rs200, 1311;
	shr.u16 	%rs202, %rs201, 1;
	mul.lo.s16 	%rs203, %rs202, 100;
	sub.s16 	%rs204, %rs200, %rs203;
	cvt.u32.u16 	%r42, %rs204;
	mul.wide.u32 	%rd84, %r42, 4;
	add.s64 	%rd85, %rd3, %rd84;
	ld.local.f32 	%f183, [%rd85];
	add.f32 	%f184, %f183, 0f3F800000;
	st.local.f32 	[%rd85], %f184;
	add.s16 	%rs205, %rs1, 41;
	mul.hi.u16 	%rs206, %rs205, 1311;
	shr.u16 	%rs207, %rs206, 1;
	mul.lo.s16 	%rs208, %rs207, 100;
	sub.s16 	%rs209, %rs205, %rs208;
	cvt.u32.u16 	%r43, %rs209;
	mul.wide.u32 	%rd86, %r43, 4;
	add.s64 	%rd87, %rd3, %rd86;
	ld.local.f32 	%f185, [%rd87];
	add.f32 	%f186, %f185, 0f3F800000;
	st.local.f32 	[%rd87], %f186;
	add.s16 	%rs210, %rs1, 42;
	mul.hi.u16 	%rs211, %rs210, 1311;
	shr.u16 	%rs212, %rs211, 1;
	mul.lo.s16 	%rs213, %rs212, 100;
	sub.s16 	%rs214, %rs210, %rs213;
	cvt.u32.u16 	%r44, %rs214;
	mul.wide.u32 	%rd88, %r44, 4;
	add.s64 	%rd89, %rd3, %rd88;
	ld.local.f32 	%f187, [%rd89];
	add.f32 	%f188, %f187, 0f3F800000;
	st.local.f32 	[%rd89], %f188;
	add.s16 	%rs215, %rs1, 43;
	mul.hi.u16 	%rs216, %rs215, 1311;
	shr.u16 	%rs217, %rs216, 1;
	mul.lo.s16 	%rs218, %rs217, 100;
	sub.s16 	%rs219, %rs215, %rs218;
	cvt.u32.u16 	%r45, %rs219;
	mul.wide.u32 	%rd90, %r45, 4;
	add.s64 	%rd91, %rd3, %rd90;
	ld.local.f32 	%f189, [%rd91];
	add.f32 	%f190, %f189, 0f3F800000;
	st.local.f32 	[%rd91], %f190;
	add.s16 	%rs220, %rs1, 44;
	mul.hi.u16 	%rs221, %rs220, 1311;
	shr.u16 	%rs222, %rs221, 1;
	mul.lo.s16 	%rs223, %rs222, 100;
	sub.s16 	%rs224, %rs220, %rs223;
	cvt.u32.u16 	%r46, %rs224;
	mul.wide.u32 	%rd92, %r46, 4;
	add.s64 	%rd93, %rd3, %rd92;
	ld.local.f32 	%f191, [%rd93];
	add.f32 	%f192, %f191, 0f3F800000;
	st.local.f32 	[%rd93], %f192;
	add.s16 	%rs225, %rs1, 45;
	mul.hi.u16 	%rs226, %rs225, 1311;
	shr.u16 	%rs227, %rs226, 1;
	mul.lo.s16 	%rs228, %rs227, 100;
	sub.s16 	%rs229, %rs225, %rs228;
	cvt.u32.u16 	%r47, %rs229;
	mul.wide.u32 	%rd94, %r47, 4;
	add.s64 	%rd95, %rd3, %rd94;
	ld.local.f32 	%f193, [%rd95];
	add.f32 	%f194, %f193, 0f3F800000;
	st.local.f32 	[%rd95], %f194;
	add.s16 	%rs230, %rs1, 46;
	mul.hi.u16 	%rs231, %rs230, 1311;
	shr.u16 	%rs232, %rs231, 1;
	mul.lo.s16 	%rs233, %rs232, 100;
	sub.s16 	%rs234, %rs230, %rs233;
	cvt.u32.u16 	%r48, %rs234;
	mul.wide.u32 	%rd96, %r48, 4;
	add.s64 	%rd97, %rd3, %rd96;
	ld.local.f32 	%f195, [%rd97];
	add.f32 	%f196, %f195, 0f3F800000;
	st.local.f32 	[%rd97], %f196;
	add.s16 	%rs235, %rs1, 47;
	mul.hi.u16 	%rs236, %rs235, 1311;
	shr.u16 	%rs237, %rs236, 1;
	mul.lo.s16 	%rs238, %rs237, 100;
	sub.s16 	%rs239, %rs235, %rs238;
	cvt.u32.u16 	%r49, %rs239;
	mul.wide.u32 	%rd98, %r49, 4;
	add.s64 	%rd99, %rd3, %rd98;
	ld.local.f32 	%f197, [%rd99];
	add.f32 	%f198, %f197, 0f3F800000;
	st.local.f32 	[%rd99], %f198;
	add.s16 	%rs240, %rs1, 48;
	mul.hi.u16 	%rs241, %rs240, 1311;
	shr.u16 	%rs242, %rs241, 1;
	mul.lo.s16 	%rs243, %rs242, 100;
	sub.s16 	%rs244, %rs240, %rs243;
	cvt.u32.u16 	%r50, %rs244;
	mul.wide.u32 	%rd100, %r50, 4;
	add.s64 	%rd101, %rd3, %rd100;
	ld.local.f32 	%f199, [%rd101];
	add.f32 	%f200, %f199, 0f3F800000;
	st.local.f32 	[%rd101], %f200;
	add.s16 	%rs245, %rs1, 49;
	mul.hi.u16 	%rs246, %rs245, 1311;
	shr.u16 	%rs247, %rs246, 1;
	mul.lo.s16 	%rs248, %rs247, 100;
	sub.s16 	%rs249, %rs245, %rs248;
	cvt.u32.u16 	%r51, %rs249;
	mul.wide.u32 	%rd102, %r51, 4;
	add.s64 	%rd103, %rd3, %rd102;
	ld.local.f32 	%f201, [%rd103];
	add.f32 	%f202, %f201, 0f3F800000;
	st.local.f32 	[%rd103], %f202;
	add.s16 	%rs250, %rs1, 50;
	mul.hi.u16 	%rs251, %rs250, 1311;
	shr.u16 	%rs252, %rs251, 1;
	mul.lo.s16 	%rs253, %rs252, 100;
	sub.s16 	%rs254, %rs250, %rs253;
	cvt.u32.u16 	%r52, %rs254;
	mul.wide.u32 	%rd104, %r52, 4;
	add.s64 	%rd105, %rd3, %rd104;
	ld.local.f32 	%f203, [%rd105];
	add.f32 	%f204, %f203, 0f3F800000;
	st.local.f32 	[%rd105], %f204;
	add.s16 	%rs255, %rs1, 51;
	mul.hi.u16 	%rs256, %rs255, 1311;
	shr.u16 	%rs257, %rs256, 1;
	mul.lo.s16 	%rs258, %rs257, 100;
	sub.s16 	%rs259, %rs255, %rs258;
	cvt.u32.u16 	%r53, %rs259;
	mul.wide.u32 	%rd106, %r53, 4;
	add.s64 	%rd107, %rd3, %rd106;
	ld.local.f32 	%f205, [%rd107];
	add.f32 	%f206, %f205, 0f3F800000;
	st.local.f32 	[%rd107], %f206;
	add.s16 	%rs260, %rs1, 52;
	mul.hi.u16 	%rs261, %rs260, 1311;
	shr.u16 	%rs262, %rs261, 1;
	mul.lo.s16 	%rs263, %rs262, 100;
	sub.s16 	%rs264, %rs260, %rs263;
	cvt.u32.u16 	%r54, %rs264;
	mul.wide.u32 	%rd108, %r54, 4;
	add.s64 	%rd109, %rd3, %rd108;
	ld.local.f32 	%f207, [%rd109];
	add.f32 	%f208, %f207, 0f3F800000;
	st.local.f32 	[%rd109], %f208;
	add.s16 	%rs265, %rs1, 53;
	mul.hi.u16 	%rs266, %rs265, 1311;
	shr.u16 	%rs267, %rs266, 1;
	mul.lo.s16 	%rs268, %rs267, 100;
	sub.s16 	%rs269, %rs265, %rs268;
	cvt.u32.u16 	%r55, %rs269;
	mul.wide.u32 	%rd110, %r55, 4;
	add.s64 	%rd111, %rd3, %rd110;
	ld.local.f32 	%f209, [%rd111];
	add.f32 	%f210, %f209, 0f3F800000;
	st.local.f32 	[%rd111], %f210;
	add.s16 	%rs270, %rs1, 54;
	mul.hi.u16 	%rs271, %rs270, 1311;
	shr.u16 	%rs272, %rs271, 1;
	mul.lo.s16 	%rs273, %rs272, 100;
	sub.s16 	%rs274, %rs270, %rs273;
	cvt.u32.u16 	%r56, %rs274;
	mul.wide.u32 	%rd112, %r56, 4;
	add.s64 	%rd113, %rd3, %rd112;
	ld.local.f32 	%f211, [%rd113];
	add.f32 	%f212, %f211, 0f3F800000;
	st.local.f32 	[%rd113], %f212;
	add.s16 	%rs275, %rs1, 55;
	mul.hi.u16 	%rs276, %rs275, 1311;
	shr.u16 	%rs277, %rs276, 1;
	mul.lo.s16 	%rs278, %rs277, 100;
	sub.s16 	%rs279, %rs275, %rs278;
	cvt.u32.u16 	%r57, %rs279;
	mul.wide.u32 	%rd114, %r57, 4;
	add.s64 	%rd115, %rd3, %rd114;
	ld.local.f32 	%f213, [%rd115];
	add.f32 	%f214, %f213, 0f3F800000;
	st.local.f32 	[%rd115], %f214;
	add.s16 	%rs280, %rs1, 56;
	mul.hi.u16 	%rs281, %rs280, 1311;
	shr.u16 	%rs282, %rs281, 1;
	mul.lo.s16 	%rs283, %rs282, 100;
	sub.s16 	%rs284, %rs280, %rs283;
	cvt.u32.u16 	%r58, %rs284;
	mul.wide.u32 	%rd116, %r58, 4;
	add.s64 	%rd117, %rd3, %rd116;
	ld.local.f32 	%f215, [%rd117];
	add.f32 	%f216, %f215, 0f3F800000;
	st.local.f32 	[%rd117], %f216;
	add.s16 	%rs285, %rs1, 57;
	mul.hi.u16 	%rs286, %rs285, 1311;
	shr.u16 	%rs287, %rs286, 1;
	mul.lo.s16 	%rs288, %rs287, 100;
	sub.s16 	%rs289, %rs285, %rs288;
	cvt.u32.u16 	%r59, %rs289;
	mul.wide.u32 	%rd118, %r59, 4;
	add.s64 	%rd119, %rd3, %rd118;
	ld.local.f32 	%f217, [%rd119];
	add.f32 	%f218, %f217, 0f3F800000;
	st.local.f32 	[%rd119], %f218;
	add.s16 	%rs290, %rs1, 58;
	mul.hi.u16 	%rs291, %rs290, 1311;
	shr.u16 	%rs292, %rs291, 1;
	mul.lo.s16 	%rs293, %rs292, 100;
	sub.s16 	%rs294, %rs290, %rs293;
	cvt.u32.u16 	%r60, %rs294;
	mul.wide.u32 	%rd120, %r60, 4;
	add.s64 	%rd121, %rd3, %rd120;
	ld.local.f32 	%f219, [%rd121];
	add.f32 	%f220, %f219, 0f3F800000;
	st.local.f32 	[%rd121], %f220;
	add.s16 	%rs295, %rs1, 59;
	mul.hi.u16 	%rs296, %rs295, 1311;
	shr.u16 	%rs297, %rs296, 1;
	mul.lo.s16 	%rs298, %rs297, 100;
	sub.s16 	%rs299, %rs295, %rs298;
	cvt.u32.u16 	%r61, %rs299;
	mul.wide.u32 	%rd122, %r61, 4;
	add.s64 	%rd123, %rd3, %rd122;
	ld.local.f32 	%f221, [%rd123];
	add.f32 	%f222, %f221, 0f3F800000;
	st.local.f32 	[%rd123], %f222;
	add.s16 	%rs300, %rs1, 60;
	mul.hi.u16 	%rs301, %rs300, 1311;
	shr.u16 	%rs302, %rs301, 1;
	mul.lo.s16 	%rs303, %rs302, 100;
	sub.s16 	%rs304, %rs300, %rs303;
	cvt.u32.u16 	%r62, %rs304;
	mul.wide.u32 	%rd124, %r62, 4;
	add.s64 	%rd125, %rd3, %rd124;
	ld.local.f32 	%f223, [%rd125];
	add.f32 	%f224, %f223, 0f3F800000;
	st.local.f32 	[%rd125], %f224;
	add.s16 	%rs305, %rs1, 61;
	mul.hi.u16 	%rs306, %rs305, 1311;
	shr.u16 	%rs307, %rs306, 1;
	mul.lo.s16 	%rs308, %rs307, 100;
	sub.s16 	%rs309, %rs305, %rs308;
	cvt.u32.u16 	%r63, %rs309;
	mul.wide.u32 	%rd126, %r63, 4;
	add.s64 	%rd127, %rd3, %rd126;
	ld.local.f32 	%f225, [%rd127];
	add.f32 	%f226, %f225, 0f3F800000;
	st.local.f32 	[%rd127], %f226;
	add.s16 	%rs310, %rs1, 62;
	mul.hi.u16 	%rs311, %rs310, 1311;
	shr.u16 	%rs312, %rs311, 1;
	mul.lo.s16 	%rs313, %rs312, 100;
	sub.s16 	%rs314, %rs310, %rs313;
	cvt.u32.u16 	%r64, %rs314;
	mul.wide.u32 	%rd128, %r64, 4;
	add.s64 	%rd129, %rd3, %rd128;
	ld.local.f32 	%f227, [%rd129];
	add.f32 	%f228, %f227, 0f3F800000;
	st.local.f32 	[%rd129], %f228;
	add.s16 	%rs315, %rs1, 63;
	mul.hi.u16 	%rs316, %rs315, 1311;
	shr.u16 	%rs317, %rs316, 1;
	mul.lo.s16 	%rs318, %rs317, 100;
	sub.s16 	%rs319, %rs315, %rs318;
	cvt.u32.u16 	%r65, %rs319;
	mul.wide.u32 	%rd130, %r65, 4;
	add.s64 	%rd131, %rd3, %rd130;
	ld.local.f32 	%f229, [%rd131];
	add.f32 	%f230, %f229, 0f3F800000;
	st.local.f32 	[%rd131], %f230;
	add.s16 	%rs320, %rs1, 64;
	mul.hi.u16 	%rs321, %rs320, 1311;
	shr.u16 	%rs322, %rs321, 1;
	mul.lo.s16 	%rs323, %rs322, 100;
	sub.s16 	%rs324, %rs320, %rs323;
	cvt.u32.u16 	%r66, %rs324;
	mul.wide.u32 	%rd132, %r66, 4;
	add.s64 	%rd133, %rd3, %rd132;
	ld.local.f32 	%f231, [%rd133];
	add.f32 	%f232, %f231, 0f3F800000;
	st.local.f32 	[%rd133], %f232;
	add.s16 	%rs325, %rs1, 65;
	mul.hi.u16 	%rs326, %rs325, 1311;
	shr.u16 	%rs327, %rs326, 1;
	mul.lo.s16 	%rs328, %rs327, 100;
	sub.s16 	%rs329, %rs325, %rs328;
	cvt.u32.u16 	%r67, %rs329;
	mul.wide.u32 	%rd134, %r67, 4;
	add.s64 	%rd135, %rd3, %rd134;
	ld.local.f32 	%f233, [%rd135];
	add.f32 	%f234, %f233, 0f3F800000;
	st.local.f32 	[%rd135], %f234;
	add.s16 	%rs330, %rs1, 66;
	mul.hi.u16 	%rs331, %rs330, 1311;
	shr.u16 	%rs332, %rs331, 1;
	mul.lo.s16 	%rs333, %rs332, 100;
	sub.s16 	%rs334, %rs330, %rs333;
	cvt.u32.u16 	%r68, %rs334;
	mul.wide.u32 	%rd136, %r68, 4;
	add.s64 	%rd137, %rd3, %rd136;
	ld.local.f32 	%f235, [%rd137];
	add.f32 	%f236, %f235, 0f3F800000;
	st.local.f32 	[%rd137], %f236;
	add.s16 	%rs335, %rs1, 67;
	mul.hi.u16 	%rs336, %rs335, 1311;
	shr.u16 	%rs337, %rs336, 1;
	mul.lo.s16 	%rs338, %rs337, 100;
	sub.s16 	%rs339, %rs335, %rs338;
	cvt.u32.u16 	%r69, %rs339;
	mul.wide.u32 	%rd138, %r69, 4;
	add.s64 	%rd139, %rd3, %rd138;
	ld.local.f32 	%f237, [%rd139];
	add.f32 	%f238, %f237, 0f3F800000;
	st.local.f32 	[%rd139], %f238;
	add.s16 	%rs340, %rs1, 68;
	mul.hi.u16 	%rs341, %rs340, 1311;
	shr.u16 	%rs342, %rs341, 1;
	mul.lo.s16 	%rs343, %rs342, 100;
	sub.s16 	%rs344, %rs340, %rs343;
	cvt.u32.u16 	%r70, %rs344;
	mul.wide.u32 	%rd140, %r70, 4;
	add.s64 	%rd141, %rd3, %rd140;
	ld.local.f32 	%f239, [%rd141];
	add.f32 	%f240, %f239, 0f3F800000;
	st.local.f32 	[%rd141], %f240;
	add.s16 	%rs345, %rs1, 69;
	mul.hi.u16 	%rs346, %rs345, 1311;
	shr.u16 	%rs347, %rs346, 1;
	mul.lo.s16 	%rs348, %rs347, 100;
	sub.s16 	%rs349, %rs345, %rs348;
	cvt.u32.u16 	%r71, %rs349;
	mul.wide.u32 	%rd142, %r71, 4;
	add.s64 	%rd143, %rd3, %rd142;
	ld.local.f32 	%f241, [%rd143];
	add.f32 	%f242, %f241, 0f3F800000;
	st.local.f32 	[%rd143], %f242;
	add.s16 	%rs350, %rs1, 70;
	mul.hi.u16 	%rs351, %rs350, 1311;
	shr.u16 	%rs352, %rs351, 1;
	mul.lo.s16 	%rs353, %rs352, 100;
	sub.s16 	%rs354, %rs350, %rs353;
	cvt.u32.u16 	%r72, %rs354;
	mul.wide.u32 	%rd144, %r72, 4;
	add.s64 	%rd145, %rd3, %rd144;
	ld.local.f32 	%f243, [%rd145];
	add.f32 	%f244, %f243, 0f3F800000;
	st.local.f32 	[%rd145], %f244;
	add.s16 	%rs355, %rs1, 71;
	mul.hi.u16 	%rs356, %rs355, 1311;
	shr.u16 	%rs357, %rs356, 1;
	mul.lo.s16 	%rs358, %rs357, 100;
	sub.s16 	%rs359, %rs355, %rs358;
	cvt.u32.u16 	%r73, %rs359;
	mul.wide.u32 	%rd146, %r73, 4;
	add.s64 	%rd147, %rd3, %rd146;
	ld.local.f32 	%f245, [%rd147];
	add.f32 	%f246, %f245, 0f3F800000;
	st.local.f32 	[%rd147], %f246;
	add.s16 	%rs360, %rs1, 72;
	mul.hi.u16 	%rs361, %rs360, 1311;
	shr.u16 	%rs362, %rs361, 1;
	mul.lo.s16 	%rs363, %rs362, 100;
	sub.s16 	%rs364, %rs360, %rs363;
	cvt.u32.u16 	%r74, %rs364;
	mul.wide.u32 	%rd148, %r74, 4;
	add.s64 	%rd149, %rd3, %rd148;
	ld.local.f32 	%f247, [%rd149];
	add.f32 	%f248, %f247, 0f3F800000;
	st.local.f32 	[%rd149], %f248;
	add.s16 	%rs365, %rs1, 73;
	mul.hi.u16 	%rs366, %rs365, 1311;
	shr.u16 	%rs367, %rs366, 1;
	mul.lo.s16 	%rs368, %rs367, 100;
	sub.s16 	%rs369, %rs365, %rs368;
	cvt.u32.u16 	%r75, %rs369;
	mul.wide.u32 	%rd150, %r75, 4;
	add.s64 	%rd151, %rd3, %rd150;
	ld.local.f32 	%f249, [%rd151];
	add.f32 	%f250, %f249, 0f3F800000;
	st.local.f32 	[%rd151], %f250;
	add.s16 	%rs370, %rs1, 74;
	mul.hi.u16 	%rs371, %rs370, 1311;
	shr.u16 	%rs372, %rs371, 1;
	mul.lo.s16 	%rs373, %rs372, 100;
	sub.s16 	%rs374, %rs370, %rs373;
	cvt.u32.u16 	%r76, %rs374;
	mul.wide.u32 	%rd152, %r76, 4;
	add.s64 	%rd153, %rd3, %rd152;
	ld.local.f32 	%f251, [%rd153];
	add.f32 	%f252, %f251, 0f3F800000;
	st.local.f32 	[%rd153], %f252;
	add.s16 	%rs375, %rs1, 75;
	mul.hi.u16 	%rs376, %rs375, 1311;
	shr.u16 	%rs377, %rs376, 1;
	mul.lo.s16 	%rs378, %rs377, 100;
	sub.s16 	%rs379, %rs375, %rs378;
	cvt.u32.u16 	%r77, %rs379;
	mul.wide.u32 	%rd154, %r77, 4;
	add.s64 	%rd155, %rd3, %rd154;
	ld.local.f32 	%f253, [%rd155];
	add.f32 	%f254, %f253, 0f3F800000;
	st.local.f32 	[%rd155], %f254;
	add.s16 	%rs380, %rs1, 76;
	mul.hi.u16 	%rs381, %rs380, 1311;
	shr.u16 	%rs382, %rs381, 1;
	mul.lo.s16 	%rs383, %rs382, 100;
	sub.s16 	%rs384, %rs380, %rs383;
	cvt.u32.u16 	%r78, %rs384;
	mul.wide.u32 	%rd156, %r78, 4;
	add.s64 	%rd157, %rd3, %rd156;
	ld.local.f32 	%f255, [%rd157];
	add.f32 	%f256, %f255, 0f3F800000;
	st.local.f32 	[%rd157], %f256;
	add.s16 	%rs385, %rs1, 77;
	mul.hi.u16 	%rs386, %rs385, 1311;
	shr.u16 	%rs387, %rs386, 1;
	mul.lo.s16 	%rs388, %rs387, 100;
	sub.s16 	%rs389, %rs385, %rs388;
	cvt.u32.u16 	%r79, %rs389;
	mul.wide.u32 	%rd158, %r79, 4;
	add.s64 	%rd159, %rd3, %rd158;
	ld.local.f32 	%f257, [%rd159];
	add.f32 	%f258, %f257, 0f3F800000;
	st.local.f32 	[%rd159], %f258;
	add.s16 	%rs390, %rs1, 78;
	mul.hi.u16 	%rs391, %rs390, 1311;
	shr.u16 	%rs392, %rs391, 1;
	mul.lo.s16 	%rs393, %rs392, 100;
	sub.s16 	%rs394, %rs390, %rs393;
	cvt.u32.u16 	%r80, %rs394;
	mul.wide.u32 	%rd160, %r80, 4;
	add.s64 	%rd161, %rd3, %rd160;
	ld.local.f32 	%f259, [%rd161];
	add.f32 	%f260, %f259, 0f3F800000;
	st.local.f32 	[%rd161], %f260;
	add.s16 	%rs395, %rs1, 79;
	mul.hi.u16 	%rs396, %rs395, 1311;
	shr.u16 	%rs397, %rs396, 1;
	mul.lo.s16 	%rs398, %rs397, 100;
	sub.s16 	%rs399, %rs395, %rs398;
	cvt.u32.u16 	%r81, %rs399;
	mul.wide.u32 	%rd162, %r81, 4;
	add.s64 	%rd163, %rd3, %rd162;
	ld.local.f32 	%f261, [%rd163];
	add.f32 	%f262, %f261, 0f3F800000;
	st.local.f32 	[%rd163], %f262;
	add.s16 	%rs400, %rs1, 80;
	mul.hi.u16 	%rs401, %rs400, 1311;
	shr.u16 	%rs402, %rs401, 1;
	mul.lo.s16 	%rs403, %rs402, 100;
	sub.s16 	%rs404, %rs400, %rs403;
	cvt.u32.u16 	%r82, %rs404;
	mul.wide.u32 	%rd164, %r82, 4;
	add.s64 	%rd165, %rd3, %rd164;
	ld.local.f32 	%f263, [%rd165];
	add.f32 	%f264, %f263, 0f3F800000;
	st.local.f32 	[%rd165], %f264;
	add.s16 	%rs405, %rs1, 81;
	mul.hi.u16 	%rs406, %rs405, 1311;
	shr.u16 	%rs407, %rs406, 1;
	mul.lo.s16 	%rs408, %rs407, 100;
	sub.s16 	%rs409, %rs405, %rs408;
	cvt.u32.u16 	%r83, %rs409;
	mul.wide.u32 	%rd166, %r83, 4;
	add.s64 	%rd167, %rd3, %rd166;
	ld.local.f32 	%f265, [%rd167];
	add.f32 	%f266, %f265, 0f3F800000;
	st.local.f32 	[%rd167], %f266;
	add.s16 	%rs410, %rs1, 82;
	mul.hi.u16 	%rs411, %rs410, 1311;
	shr.u16 	%rs412, %rs411, 1;
	mul.lo.s16 	%rs413, %rs412, 100;
	sub.s16 	%rs414, %rs410, %rs413;
	cvt.u32.u16 	%r84, %rs414;
	mul.wide.u32 	%rd168, %r84, 4;
	add.s64 	%rd169, %rd3, %rd168;
	ld.local.f32 	%f267, [%rd169];
	add.f32 	%f268, %f267, 0f3F800000;
	st.local.f32 	[%rd169], %f268;
	add.s16 	%rs415, %rs1, 83;
	mul.hi.u16 	%rs416, %rs415, 1311;
	shr.u16 	%rs417, %rs416, 1;
	mul.lo.s16 	%rs418, %rs417, 100;
	sub.s16 	%rs419, %rs415, %rs418;
	cvt.u32.u16 	%r85, %rs419;
	mul.wide.u32 	%rd170, %r85, 4;
	add.s64 	%rd171, %rd3, %rd170;
	ld.local.f32 	%f269, [%rd171];
	add.f32 	%f270, %f269, 0f3F800000;
	st.local.f32 	[%rd171], %f270;
	add.s16 	%rs420, %rs1, 84;
	mul.hi.u16 	%rs421, %rs420, 1311;
	shr.u16 	%rs422, %rs421, 1;
	mul.lo.s16 	%rs423, %rs422, 100;
	sub.s16 	%rs424, %rs420, %rs423;
	cvt.u32.u16 	%r86, %rs424;
	mul.wide.u32 	%rd172, %r86, 4;
	add.s64 	%rd173, %rd3, %rd172;
	ld.local.f32 	%f271, [%rd173];
	add.f32 	%f272, %f271, 0f3F800000;
	st.local.f32 	[%rd173], %f272;
	add.s16 	%rs425, %rs1, 85;
	mul.hi.u16 	%rs426, %rs425, 1311;
	shr.u16 	%rs427, %rs426, 1;
	mul.lo.s16 	%rs428, %rs427, 100;
	sub.s16 	%rs429, %rs425, %rs428;
	cvt.u32.u16 	%r87, %rs429;
	mul.wide.u32 	%rd174, %r87, 4;
	add.s64 	%rd175, %rd3, %rd174;
	ld.local.f32 	%f273, [%rd175];
	add.f32 	%f274, %f273, 0f3F800000;
	st.local.f32 	[%rd175], %f274;
	add.s16 	%rs430, %rs1, 86;
	mul.hi.u16 	%rs431, %rs430, 1311;
	shr.u16 	%rs432, %rs431, 1;
	mul.lo.s16 	%rs433, %rs432, 100;
	sub.s16 	%rs434, %rs430, %rs433;
	cvt.u32.u16 	%r88, %rs434;
	mul.wide.u32 	%rd176, %r88, 4;
	add.s64 	%rd177, %rd3, %rd176;
	ld.local.f32 	%f275, [%rd177];
	add.f32 	%f276, %f275, 0f3F800000;
	st.local.f32 	[%rd177], %f276;
	add.s16 	%rs435, %rs1, 87;
	mul.hi.u16 	%rs436, %rs435, 1311;
	shr.u16 	%rs437, %rs436, 1;
	mul.lo.s16 	%rs438, %rs437, 100;
	sub.s16 	%rs439, %rs435, %rs438;
	cvt.u32.u16 	%r89, %rs439;
	mul.wide.u32 	%rd178, %r89, 4;
	add.s64 	%rd179, %rd3, %rd178;
	ld.local.f32 	%f277, [%rd179];
	add.f32 	%f278, %f277, 0f3F800000;
	st.local.f32 	[%rd179], %f278;
	add.s16 	%rs440, %rs1, 88;
	mul.hi.u16 	%rs441, %rs440, 1311;
	shr.u16 	%rs442, %rs441, 1;
	mul.lo.s16 	%rs443, %rs442, 100;
	sub.s16 	%rs444, %rs440, %rs443;
	cvt.u32.u16 	%r90, %rs444;
	mul.wide.u32 	%rd180, %r90, 4;
	add.s64 	%rd181, %rd3, %rd180;
	ld.local.f32 	%f279, [%rd181];
	add.f32 	%f280, %f279, 0f3F800000;
	st.local.f32 	[%rd181], %f280;
	add.s16 	%rs445, %rs1, 89;
	mul.hi.u16 	%rs446, %rs445, 1311;
	shr.u16 	%rs447, %rs446, 1;
	mul.lo.s16 	%rs448, %rs447, 100;
	sub.s16 	%rs449, %rs445, %rs448;
	cvt.u32.u16 	%r91, %rs449;
	mul.wide.u32 	%rd182, %r91, 4;
	add.s64 	%rd183, %rd3, %rd182;
	ld.local.f32 	%f281, [%rd183];
	add.f32 	%f282, %f281, 0f3F800000;
	st.local.f32 	[%rd183], %f282;
	add.s16 	%rs450, %rs1, 90;
	mul.hi.u16 	%rs451, %rs450, 1311;
	shr.u16 	%rs452, %rs451, 1;
	mul.lo.s16 	%rs453, %rs452, 100;
	sub.s16 	%rs454, %rs450, %rs453;
	cvt.u32.u16 	%r92, %rs454;
	mul.wide.u32 	%rd184, %r92, 4;
	add.s64 	%rd185, %rd3, %rd184;
	ld.local.f32 	%f283, [%rd185];
	add.f32 	%f284, %f283, 0f3F800000;
	st.local.f32 	[%rd185], %f284;
	add.s16 	%rs455, %rs1, 91;
	mul.hi.u16 	%rs456, %rs455, 1311;
	shr.u16 	%rs457, %rs456, 1;
	mul.lo.s16 	%rs458, %rs457, 100;
	sub.s16 	%rs459, %rs455, %rs458;
	cvt.u32.u16 	%r93, %rs459;
	mul.wide.u32 	%rd186, %r93, 4;
	add.s64 	%rd187, %rd3, %rd186;
	ld.local.f32 	%f285, [%rd187];
	add.f32 	%f286, %f285, 0f3F800000;
	st.local.f32 	[%rd187], %f286;
	add.s16 	%rs460, %rs1, 92;
	mul.hi.u16 	%rs461, %rs460, 1311;
	shr.u16 	%rs462, %rs461, 1;
	mul.lo.s16 	%rs463, %rs462, 100;
	sub.s16 	%rs464, %rs460, %rs463;
	cvt.u32.u16 	%r94, %rs464;
	mul.wide.u32 	%rd188, %r94, 4;
	add.s64 	%rd189, %rd3, %rd188;
	ld.local.f32 	%f287, [%rd189];
	add.f32 	%f288, %f287, 0f3F800000;
	st.local.f32 	[%rd189], %f288;
	add.s16 	%rs465, %rs1, 93;
	mul.hi.u16 	%rs466, %rs465, 1311;
	shr.u16 	%rs467, %rs466, 1;
	mul.lo.s16 	%rs468, %rs467, 100;
	sub.s16 	%rs469, %rs465, %rs468;
	cvt.u32.u16 	%r95, %rs469;
	mul.wide.u32 	%rd190, %r95, 4;
	add.s64 	%rd191, %rd3, %rd190;
	ld.local.f32 	%f289, [%rd191];
	add.f32 	%f290, %f289, 0f3F800000;
	st.local.f32 	[%rd191], %f290;
	add.s16 	%rs470, %rs1, 94;
	mul.hi.u16 	%rs471, %rs470, 1311;
	shr.u16 	%rs472, %rs471, 1;
	mul.lo.s16 	%rs473, %rs472, 100;
	sub.s16 	%rs474, %rs470, %rs473;
	cvt.u32.u16 	%r96, %rs474;
	mul.wide.u32 	%rd192, %r96, 4;
	add.s64 	%rd193, %rd3, %rd192;
	ld.local.f32 	%f291, [%rd193];
	add.f32 	%f292, %f291, 0f3F800000;
	st.local.f32 	[%rd193], %f292;
	add.s16 	%rs475, %rs1, 95;
	mul.hi.u16 	%rs476, %rs475, 1311;
	shr.u16 	%rs477, %rs476, 1;
	mul.lo.s16 	%rs478, %rs477, 100;
	sub.s16 	%rs479, %rs475, %rs478;
	cvt.u32.u16 	%r97, %rs479;
	mul.wide.u32 	%rd194, %r97, 4;
	add.s64 	%rd195, %rd3, %rd194;
	ld.local.f32 	%f293, [%rd195];
	add.f32 	%f294, %f293, 0f3F800000;
	st.local.f32 	[%rd195], %f294;
	add.s16 	%rs480, %rs1, 96;
	mul.hi.u16 	%rs481, %rs480, 1311;
	shr.u16 	%rs482, %rs481, 1;
	mul.lo.s16 	%rs483, %rs482, 100;
	sub.s16 	%rs484, %rs480, %rs483;
	cvt.u32.u16 	%r98, %rs484;
	mul.wide.u32 	%rd196, %r98, 4;
	add.s64 	%rd197, %rd3, %rd196;
	ld.local.f32 	%f295, [%rd197];
	add.f32 	%f296, %f295, 0f3F800000;
	st.local.f32 	[%rd197], %f296;
	add.s16 	%rs485, %rs1, 97;
	mul.hi.u16 	%rs486, %rs485, 1311;
	shr.u16 	%rs487, %rs486, 1;
	mul.lo.s16 	%rs488, %rs487, 100;
	sub.s16 	%rs489, %rs485, %rs488;
	cvt.u32.u16 	%r99, %rs489;
	mul.wide.u32 	%rd198, %r99, 4;
	add.s64 	%rd199, %rd3, %rd198;
	ld.local.f32 	%f297, [%rd199];
	add.f32 	%f298, %f297, 0f3F800000;
	st.local.f32 	[%rd199], %f298;
	add.s16 	%rs490, %rs1, 98;
	mul.hi.u16 	%rs491, %rs490, 1311;
	shr.u16 	%rs492, %rs491, 1;
	mul.lo.s16 	%rs493, %rs492, 100;
	sub.s16 	%rs494, %rs490, %rs493;
	cvt.u32.u16 	%r100, %rs494;
	mul.wide.u32 	%rd200, %r100, 4;
	add.s64 	%rd201, %rd3, %rd200;
	ld.local.f32 	%f299, [%rd201];
	add.f32 	%f300, %f299, 0f3F800000;
	st.local.f32 	[%rd201], %f300;
	add.s16 	%rs495, %rs1, 99;
	mul.hi.u16 	%rs496, %rs495, 1311;
	shr.u16 	%rs497, %rs496, 1;
	mul.lo.s16 	%rs498, %rs497, 100;
	sub.s16 	%rs499, %rs495, %rs498;
	cvt.u32.u16 	%r101, %rs499;
	mul.wide.u32 	%rd202, %r101, 4;
	add.s64 	%rd203, %rd3, %rd202;
	ld.local.f32 	%f301, [%rd203];
	add.f32 	%f302, %f301, 0f3F800000;
	st.local.f32 	[%rd203], %f302;
	cvta.to.global.u64 	%rd204, %rd1;
	ld.local.f32 	%f303, [%rd3];
	mul.wide.u32 	%rd205, %r1, 4;
	add.s64 	%rd206, %rd204, %rd205;
	st.global.f32 	[%rd206], %f303;
	ret;

}
	// .globl	_Z15add_no_restrictPfS_S_i
.visible .entry _Z15add_no_restrictPfS_S_i(
	.param .u64 .ptr .align 1 _Z15add_no_restrictPfS_S_i_param_0,
	.param .u64 .ptr .align 1 _Z15add_no_restrictPfS_S_i_param_1,
	.param .u64 .ptr .align 1 _Z15add_no_restrictPfS_S_i_param_2,
	.param .u32 _Z15add_no_restrictPfS_S_i_param_3
)
{
	.reg .pred 	%p<2>;
	.reg .b32 	%r<6>;
	.reg .b32 	%f<4>;
	.reg .b64 	%rd<11>;

	ld.param.u64 	%rd1, [_Z15add_no_restrictPfS_S_i_param_0];
	ld.param.u64 	%rd2, [_Z15add_no_restrictPfS_S_i_param_1];
	ld.param.u64 	%rd3, [_Z15add_no_restrictPfS_S_i_param_2];
	ld.param.u32 	%r2, [_Z15add_no_restrictPfS_S_i_param_3];
	mov.u32 	%r3, %tid.x;
	mov.u32 	%r4, %ctaid.x;
	mov.u32 	%r5, %ntid.x;
	mad.lo.s32 	%r1, %r4, %r5, %r3;
	setp.ge.s32 	%p1, %r1, %r2;
	@%p1 bra 	$L__BB2_2;
	cvta.to.global.u64 	%rd4, %rd1;
	cvta.to.global.u64 	%rd5, %rd2;
	cvta.to.global.u64 	%rd6, %rd3;
	mul.wide.s32 	%rd7, %r1, 4;
	add.s64 	%rd8, %rd4, %rd7;
	ld.global.f32 	%f1, [%rd8];
	add.s64 	%rd9, %rd5, %rd7;
	ld.global.f32 	%f2, [%rd9];
	add.f32 	%f3, %f1, %f2;
	add.s64 	%rd10, %rd6, %rd7;
	st.global.f32 	[%rd10], %f3;
$L__BB2_2:
	ret;

}
	// .globl	_Z17add_with_restrictPfS_S_i
.visible .entry _Z17add_with_restrictPfS_S_i(
	.param .u64 .ptr .align 1 _Z17add_with_restrictPfS_S_i_param_0,
	.param .u64 .ptr .align 1 _Z17add_with_restrictPfS_S_i_param_1,
	.param .u64 .ptr .align 1 _Z17add_with_restrictPfS_S_i_param_2,
	.param .u32 _Z17add_with_restrictPfS_S_i_param_3
)
{
	.reg .pred 	%p<2>;
	.reg .b32 	%r<6>;
	.reg .b32 	%f<4>;
	.reg .b64 	%rd<11>;

	ld.param.u64 	%rd1, [_Z17add_with_restrictPfS_S_i_param_0];
	ld.param.u64 	%rd2, [_Z17add_with_restrictPfS_S_i_param_1];
	ld.param.u64 	%rd3, [_Z17add_with_restrictPfS_S_i_param_2];
	ld.param.u32 	%r2, [_Z17add_with_restrictPfS_S_i_param_3];
	mov.u32 	%r3, %tid.x;
	mov.u32 	%r4, %ctaid.x;
	mov.u32 	%r5, %ntid.x;
	mad.lo.s32 	%r1, %r4, %r5, %r3;
	setp.ge.s32 	%p1, %r1, %r2;
	@%p1 bra 	$L__BB3_2;
	cvta.to.global.u64 	%rd4, %rd1;
	cvta.to.global.u64 	%rd5, %rd2;
	cvta.to.global.u64 	%rd6, %rd3;
	mul.wide.s32 	%rd7, %r1, 4;
	add.s64 	%rd8, %rd4, %rd7;
	ld.global.nc.f32 	%f1, [%rd8];
	add.s64 	%rd9, %rd5, %rd7;
	ld.global.nc.f32 	%f2, [%rd9];
	add.f32 	%f3, %f1, %f2;
	add.s64 	%rd10, %rd6, %rd7;
	st.global.f32 	[%rd10], %f3;
$L__BB3_2:
	ret;

}


// ===== COMPILED SASS (sm_100) =====

	.target	sm_100

	.elftype	@"ET_EXEC"


//--------------------- .note.nv.tkinfo           --------------------------
	.section	.note.nv.tkinfo,"",@"SHT_NOTE"
	.sectionflags	@"SHF_NOTE_NV_TKINFO"
	.tkinfo
        /*0018*/ 	.word	0x00000002
        /*0030*/ 	.string	""
        /*0030*/ 	.string	"ptxas"
        /*0030*/ 	.string	"Cuda compilation tools, release 13.0, V13.0.88"
        /*0030*/ 	.string	"Build cuda_13.0.r13.0/compiler.36424714_0"
        /*0030*/ 	.string	"-arch sm_100 -m 64 "



//--------------------- .note.nv.cuinfo           --------------------------
	.section	.note.nv.cuinfo,"",@"SHT_NOTE"
	.sectionflags	@"SHF_NOTE_NV_CUINFO"
        /*0018*/ 	.short	0x0002
        /*001a*/ 	.short	0x0064
        /*001c*/ 	.short	0x0082
	.zero		2


//--------------------- .nv.info                  --------------------------
	.section	.nv.info,"",@"SHT_CUDA_INFO"
	.align	4


	//----- nvinfo : EIATTR_REGCOUNT
	.align		4
        /*0000*/ 	.byte	0x04, 0x2f
        /*0002*/ 	.short	(.L_10 - .L_9)
	.align		4
.L_9:
        /*0004*/ 	.word	index@(_Z19address_space_probePiS_)
        /*0008*/ 	.word	0x00000018


	//----- nvinfo : EIATTR_FRAME_SIZE
	.align		4
.L_10:
        /*000c*/ 	.byte	0x04, 0x11
        /*000e*/ 	.short	(.L_12 - .L_11)
	.align		4
.L_11:
        /*0010*/ 	.word	index@(_Z19address_space_probePiS_)
        /*0014*/ 	.word	0x00000010


	//----- nvinfo : EIATTR_REGCOUNT
	.align		4
.L_12:
        /*0018*/ 	.byte	0x04, 0x2f
        /*001a*/ 	.short	(.L_14 - .L_13)
	.align		4
.L_13:
        /*001c*/ 	.word	index@(_Z24force_local_memory_spillPfi)
        /*0020*/ 	.word	0x0000001a


	//----- nvinfo : EIATTR_FRAME_SIZE
	.align		4
.L_14:
        /*0024*/ 	.byte	0x04, 0x11
        /*0026*/ 	.short	(.L_16 - .L_15)
	.align		4
.L_15:
        /*0028*/ 	.word	index@(_Z24force_local_memory_spillPfi)
        /*002c*/ 	.word	0x00000190


	//----- nvinfo : EIATTR_REGCOUNT
	.align		4
.L_16:
        /*0030*/ 	.byte	0x04, 0x2f
        /*0032*/ 	.short	(.L_18 - .L_17)
	.align		4
.L_17:
        /*0034*/ 	.word	index@(_Z15add_no_restrictPfS_S_i)
        /*0038*/ 	.word	0x0000000c


	//----- nvinfo : EIATTR_FRAME_SIZE
	.align		4
.L_18:
        /*003c*/ 	.byte	0x04, 0x11
        /*003e*/ 	.short	(.L_20 - .L_19)
	.align		4
.L_19:
        /*0040*/ 	.word	index@(_Z15add_no_restrictPfS_S_i)
        /*0044*/ 	.word	0x00000000


	//----- nvinfo : EIATTR_REGCOUNT
	.align		4
.L_20:
        /*0048*/ 	.byte	0x04, 0x2f
        /*004a*/ 	.short	(.L_22 - .L_21)
	.align		4
.L_21:
        /*004c*/ 	.word	index@(_Z17add_with_restrictPfS_S_i)
        /*0050*/ 	.word	0x0000000c


	//----- nvinfo : EIATTR_FRAME_SIZE
	.align		4
.L_22:
        /*0054*/ 	.byte	0x04, 0x11
        /*0056*/ 	.short	(.L_24 - .L_23)
	.align		4
.L_23:
        /*0058*/ 	.word	index@(_Z17add_with_restrictPfS_S_i)
        /*005c*/ 	.word	0x00000000


	//----- nvinfo : EIATTR_MIN_STACK_SIZE
	.align		4
.L_24:
        /*0060*/ 	.byte	0x04, 0x12
        /*0062*/ 	.short	(.L_26 - .L_25)
	.align		4
.L_25:
        /*0064*/ 	.word	index@(_Z17add_with_restrictPfS_S_i)
        /*0068*/ 	.word	0x00000000


	//----- nvinfo : EIATTR_MIN_STACK_SIZE
	.align		4
.L_26:
        /*006c*/ 	.byte	0x04, 0x12
        /*006e*/ 	.short	(.L_28 - .L_27)
	.align		4
.L_27:
        /*0070*/ 	.word	index@(_Z15add_no_restrictPfS_S_i)
        /*0074*/ 	.word	0x00000000


	//----- nvinfo : EIATTR_MIN_STACK_SIZE
	.align		4
.L_28:
        /*0078*/ 	.byte	0x04, 0x12
        /*007a*/ 	.short	(.L_30 - .L_29)
	.align		4
.L_29:
        /*007c*/ 	.word	index@(_Z24force_local_memory_spillPfi)
        /*0080*/ 	.word	0x00000190


	//----- nvinfo : EIATTR_MIN_STACK_SIZE
	.align		4
.L_30:
        /*0084*/ 	.byte	0x04, 0x12
        /*0086*/ 	.short	(.L_32 - .L_31)
	.align		4
.L_31:
        /*0088*/ 	.word	index@(_Z19address_space_probePiS_)
        /*008c*/ 	.word	0x00000010
.L_32:


//--------------------- .nv.compat                --------------------------
	.section	.nv.compat,"",@"SHT_CUDA_COMPAT_INFO"
	.align	4
        /*0000*/ 	.byte	0x02, 0x09, 0x00, 0x00, 0x02, 0x02, 0x01, 0x00, 0x02, 0x05, 0x05, 0x00, 0x03, 0x07, 0x01, 0x01
        /*0010*/ 	.byte	0x02, 0x03, 0x00, 0x00, 0x02, 0x06, 0x01, 0x00, 0x04, 0x0b, 0x08, 0x00, 0x09, 0x00, 0x00, 0x00
        /*0020*/ 	.byte	0x00, 0x00, 0x00, 0x00


//--------------------- .nv.info._Z17add_with_restrictPfS_S_i --------------------------
	.section	.nv.info._Z17add_with_restrictPfS_S_i,"",@"SHT_CUDA_INFO"
	.sectionflags	@""
	.align	4


	//----- nvinfo : EIATTR_CUDA_API_VERSION
	.align		4
        /*0000*/ 	.byte	0x04, 0x37
        /*0002*/ 	.short	(.L_34 - .L_33)
.L_33:
        /*0004*/ 	.word	0x00000082


	//----- nvinfo : EIATTR_KPARAM_INFO
	.align		4
.L_34:
        /*0008*/ 	.byte	0x04, 0x17
        /*000a*/ 	.short	(.L_36 - .L_35)
.L_35:
        /*000c*/ 	.word	0x00000000
        /*0010*/ 	.short	0x0003
        /*0012*/ 	.short	0x0018
        /*0014*/ 	.byte	0x00, 0xf0, 0x11, 0x00


	//----- nvinfo : EIATTR_KPARAM_INFO
	.align		4
.L_36:
        /*0018*/ 	.byte	0x04, 0x17
        /*001a*/ 	.short	(.L_38 - .L_37)
.L_37:
        /*001c*/ 	.word	0x00000000
        /*0020*/ 	.short	0x0002
        /*0022*/ 	.short	0x0010
        /*0024*/ 	.byte	0x00, 0xf5, 0x21, 0x00


	//----- nvinfo : EIATTR_KPARAM_INFO
	.align		4
.L_38:
        /*0028*/ 	.byte	0x04, 0x17
        /*002a*/ 	.short	(.L_40 - .L_39)
.L_39:
        /*002c*/ 	.word	0x00000000
        /*0030*/ 	.short	0x0001
        /*0032*/ 	.short	0x0008
        /*0034*/ 	.byte	0x00, 0xf5, 0x21, 0x00


	//----- nvinfo : EIATTR_KPARAM_INFO
	.align		4
.L_40:
        /*0038*/ 	.byte	0x04, 0x17
        /*003a*/ 	.short	(.L_42 - .L_41)
.L_41:
        /*003c*/ 	.word	0x00000000
        /*0040*/ 	.short	0x0000
        /*0042*/ 	.short	0x0000
        /*0044*/ 	.byte	0x00, 0xf5, 0x21, 0x00


	//----- nvinfo : EIATTR_SPARSE_MMA_MASK
	.align		4
.L_42:
        /*0048*/ 	.byte	0x03, 0x50
        /*004a*/ 	.short	0x0000


	//----- nvinfo : EIATTR_MAXREG_COUNT
	.align		4
        /*004c*/ 	.byte	0x03, 0x1b
        /*004e*/ 	.short	0x00ff


	//----- nvinfo : EIATTR_MERCURY_ISA_VERSION
	.align		4
        /*0050*/ 	.byte	0x03, 0x5f
        /*0052*/ 	.short	0x0101


	//----- nvinfo : EIATTR_VRC_CTA_INIT_COUNT
	.align		4
        /*0054*/ 	.byte	0x02, 0x4a
	.zero		1
	.zero		1


	//----- nvinfo : EIATTR_EXIT_INSTR_OFFSETS
	.align		4
        /*0058*/ 	.byte	0x04, 0x1c
        /*005a*/ 	.short	(.L_44 - .L_43)


	//   ....[0]....
.L_43:
        /*005c*/ 	.word	0x00000070


	//   ....[1]....
        /*0060*/ 	.word	0x00000130


	//----- nvinfo : EIATTR_CBANK_PARAM_SIZE
	.align		4
.L_44:
        /*0064*/ 	.byte	0x03, 0x19
        /*0066*/ 	.short	0x001c


	//----- nvinfo : EIATTR_PARAM_CBANK
	.align		4
        /*0068*/ 	.byte	0x04, 0x0a
        /*006a*/ 	.short	(.L_46 - .L_45)
	.align		4
.L_45:
        /*006c*/ 	.word	index@(.nv.constant0._Z17add_with_restrictPfS_S_i)
        /*0070*/ 	.short	0x0380
        /*0072*/ 	.short	0x001c


	//----- nvinfo : EIATTR_SW_WAR
	.align		4
.L_46:
        /*0074*/ 	.byte	0x04, 0x36
        /*0076*/ 	.short	(.L_48 - .L_47)
.L_47:
        /*0078*/ 	.word	0x00000008
.L_48:


//--------------------- .nv.info._Z15add_no_restrictPfS_S_i --------------------------
	.section	.nv.info._Z15add_no_restrictPfS_S_i,"",@"SHT_CUDA_INFO"
	.sectionflags	@""
	.align	4


	//----- nvinfo : EIATTR_CUDA_API_VERSION
	.align		4
        /*0000*/ 	.byte	0x04, 0x37
        /*0002*/ 	.short	(.L_50 - .L_49)
.L_49:
        /*0004*/ 	.word	0x00000082


	//----- nvinfo : EIATTR_KPARAM_INFO
	.align		4
.L_50:
        /*0008*/ 	.byte	0x04, 0x17
        /*000a*/ 	.short	(.L_52 - .L_51)
.L_51:
        /*000c*/ 	.word	0x00000000
        /*0010*/ 	.short	0x0003
        /*0012*/ 	.short	0x0018
        /*0014*/ 	.byte	0x00, 0xf0, 0x11, 0x00


	//----- nvinfo : EIATTR_KPARAM_INFO
	.align		4
.L_52:
        /*0018*/ 	.byte	0x04, 0x17
        /*001a*/ 	.short	(.L_54 - .L_53)
.L_53:
        /*001c*/ 	.word	0x00000000
        /*0020*/ 	.short	0x0002
        /*0022*/ 	.short	0x0010
        /*0024*/ 	.byte	0x00, 0xf5, 0x21, 0x00


	//----- nvinfo : EIATTR_KPARAM_INFO
	.align		4
.L_54:
        /*0028*/ 	.byte	0x04, 0x17
        /*002a*/ 	.short	(.L_56 - .L_55)
.L_55:
        /*002c*/ 	.word	0x00000000
        /*0030*/ 	.short	0x0001
        /*0032*/ 	.short	0x0008
        /*0034*/ 	.byte	0x00, 0xf5, 0x21, 0x00


	//----- nvinfo : EIATTR_KPARAM_INFO
	.align		4
.L_56:
        /*0038*/ 	.byte	0x04, 0x17
        /*003a*/ 	.short	(.L_58 - .L_57)
.L_57:
        /*003c*/ 	.word	0x00000000
        /*0040*/ 	.short	0x0000
        /*0042*/ 	.short	0x0000
        /*0044*/ 	.byte	0x00, 0xf5, 0x21, 0x00


	//----- nvinfo : EIATTR_SPARSE_MMA_MASK
	.align		4
.L_58:
        /*0048*/ 	.byte	0x03, 0x50
        /*004a*/ 	.short	0x0000


	//----- nvinfo : EIATTR_MAXREG_COUNT
	.align		4
        /*004c*/ 	.byte	0x03, 0x1b
        /*004e*/ 	.short	0x00ff


	//----- nvinfo : EIATTR_MERCURY_ISA_VERSION
	.align		4
        /*0050*/ 	.byte	0x03, 0x5f
        /*0052*/ 	.short	0x0101


	//----- nvinfo : EIATTR_VRC_CTA_INIT_COUNT
	.align		4
        /*0054*/ 	.byte	0x02, 0x4a
	.zero		1
	.zero		1


	//----- nvinfo : EIATTR_EXIT_INSTR_OFFSETS
	.align		4
        /*0058*/ 	.byte	0x04, 0x1c
        /*005a*/ 	.short	(.L_60 - .L_59)


	//   ....[0]....
.L_59:
        /*005c*/ 	.word	0x00000070


	//   ....[1]....
        /*0060*/ 	.word	0x00000130


	//----- nvinfo : EIATTR_CBANK_PARAM_SIZE
	.align		4
.L_60:
        /*0064*/ 	.byte	0x03, 0x19
        /*0066*/ 	.short	0x001c


	//----- nvinfo : EIATTR_PARAM_CBANK
	.align		4
        /*0068*/ 	.byte	0x04, 0x0a
        /*006a*/ 	.short	(.L_62 - .L_61)
	.align		4
.L_61:
        /*006c*/ 	.word	index@(.nv.constant0._Z15add_no_restrictPfS_S_i)
        /*0070*/ 	.short	0x0380
        /*0072*/ 	.short	0x001c


	//----- nvinfo : EIATTR_SW_WAR
	.align		4
.L_62:
        /*0074*/ 	.byte	0x04, 0x36
        /*0076*/ 	.short	(.L_64 - .L_63)
.L_63:
        /*0078*/ 	.word	0x00000008
.L_64:


//--------------------- .nv.info._Z24force_local_memory_spillPfi --------------------------
	.section	.nv.info._Z24force_local_memory_spillPfi,"",@"SHT_CUDA_INFO"
	.sectionflags	@""
	.align	4


	//----- nvinfo : EIATTR_CUDA_API_VERSION
	.align		4
        /*0000*/ 	.byte	0x04, 0x37
        /*0002*/ 	.short	(.L_66 - .L_65)
.L_65:
        /*0004*/ 	.word	0x00000082


	//----- nvinfo : EIATTR_KPARAM_INFO
	.align		4
.L_66:
        /*0008*/ 	.byte	0x04, 0x17
        /*000a*/ 	.short	(.L_68 - .L_67)
.L_67:
        /*000c*/ 	.word	0x00000000
        /*0010*/ 	.short	0x0001
        /*0012*/ 	.short	0x0008
        /*0014*/ 	.byte	0x00, 0xf0, 0x11, 0x00


	//----- nvinfo : EIATTR_KPARAM_INFO
	.align		4
.L_68:
        /*0018*/ 	.byte	0x04, 0x17
        /*001a*/ 	.short	(.L_70 - .L_69)
.L_69:
        /*001c*/ 	.word	0x00000000
        /*0020*/ 	.short	0x0000
        /*0022*/ 	.short	0x0000
        /*0024*/ 	.byte	0x00, 0xf5, 0x21, 0x00


	//----- nvinfo : EIATTR_SPARSE_MMA_MASK
	.align		4
.L_70:
        /*0028*/ 	.byte	0x03, 0x50
        /*002a*/ 	.short	0x0000


	//----- nvinfo : EIATTR_MAXREG_COUNT
	.align		4
        /*002c*/ 	.byte	0x03, 0x1b
        /*002e*/ 	.short	0x00ff


	//----- nvinfo : EIATTR_MERCURY_ISA_VERSION
	.align		4
        /*0030*/ 	.byte	0x03, 0x5f
        /*0032*/ 	.short	0x0101


	//----- nvinfo : EIATTR_VRC_CTA_INIT_COUNT
	.align		4
        /*0034*/ 	.byte	0x02, 0x4a
	.zero		1
	.zero		1


	//----- nvinfo : EIATTR_EXIT_INSTR_OFFSETS
	.align		4
        /*0038*/ 	.byte	0x04, 0x1c
        /*003a*/ 	.short	(.L_72 - .L_71)


	//   ....[0]....
.L_71:
        /*003c*/ 	.word	0x00005ff0


	//----- nvinfo : EIATTR_CBANK_PARAM_SIZE
	.align		4
.L_72:
        /*0040*/ 	.byte	0x03, 0x19
        /*0042*/ 	.short	0x000c


	//----- nvinfo : EIATTR_PARAM_CBANK
	.align		4
        /*0044*/ 	.byte	0x04, 0x0a
        /*0046*/ 	.short	(.L_74 - .L_73)
	.align		4
.L_73:
        /*0048*/ 	.word	index@(.nv.constant0._Z24force_local_memory_spillPfi)
        /*004c*/ 	.short	0x0380
        /*004e*/ 	.short	0x000c


	//----- nvinfo : EIATTR_SW_WAR
	.align		4
.L_74:
        /*0050*/ 	.byte	0x04, 0x36
        /*0052*/ 	.short	(.L_76 - .L_75)
.L_75:
        /*0054*/ 	.word	0x00000008
.L_76:


//--------------------- .nv.info._Z19address_space_probePiS_ --------------------------
	.section	.nv.info._Z19address_space_probePiS_,"",@"SHT_CUDA_INFO"
	.sectionflags	@""
	.align	4


	//----- nvinfo : EIATTR_CUDA_API_VERSION
	.align		4
        /*0000*/ 	.byte	0x04, 0x37
        /*0002*/ 	.short	(.L_78 - .L_77)
.L_77:
        /*0004*/ 	.word	0x00000082


	//----- nvinfo : EIATTR_KPARAM_INFO
	.align		4
.L_78:
        /*0008*/ 	.byte	0x04, 0x17
        /*000a*/ 	.short	(.L_80 - .L_79)
.L_79:
        /*000c*/ 	.word	0x00000000
        /*0010*/ 	.short	0x0001
        /*0012*/ 	.short	0x0008
        /*0014*/ 	.byte	0x00, 0xf5, 0x21, 0x00


	//----- nvinfo : EIATTR_KPARAM_INFO
	.align		4
.L_80:
        /*0018*/ 	.byte	0x04, 0x17
        /*001a*/ 	.short	(.L_82 - .L_81)
.L_81:
        /*001c*/ 	.word	0x00000000
        /*0020*/ 	.short	0x0000
        /*0022*/ 	.short	0x0000
        /*0024*/ 	.byte	0x00, 0xf5, 0x21, 0x00


	//----- nvinfo : EIATTR_SPARSE_MMA_MASK
	.align		4
.L_82:
        /*0028*/ 	.byte	0x03, 0x50
        /*002a*/ 	.short	0x0000


	//----- nvinfo : EIATTR_MAXREG_COUNT
	.align		4
        /*002c*/ 	.byte	0x03, 0x1b
        /*002e*/ 	.short	0x00ff


	//----- nvinfo : EIATTR_EXTERNS
	.align		4
        /*0030*/ 	.byte	0x04, 0x0f
        /*0032*/ 	.short	(.L_84 - .L_83)


	//   ....[0]....
	.align		4
.L_83:
        /*0034*/ 	.word	index@(vprintf)


	//----- nvinfo : EIATTR_MERCURY_ISA_VERSION
	.align		4
.L_84:
        /*0038*/ 	.byte	0x03, 0x5f
        /*003a*/ 	.short	0x0101


	//----- nvinfo : EIATTR_VRC_CTA_INIT_COUNT
	.align		4
        /*003c*/ 	.byte	0x02, 0x4a
	.zero		1
	.zero		1


	//----- nvinfo : EIATTR_SYSCALL_OFFSETS
	.align		4
        /*0040*/ 	.byte	0x04, 0x46
        /*0042*/ 	.short	(.L_86 - .L_85)


	//   ....[0]....
.L_85:
        /*0044*/ 	.word	0x00000150


	//   ....[1]....
        /*0048*/ 	.word	0x000001f0


	//   ....[2]....
        /*004c*/ 	.word	0x00000290


	//   ....[3]....
        /*0050*/ 	.word	0x00000380


	//   ....[4]....
        /*0054*/ 	.word	0x00000410


	//   ....[5]....
        /*0058*/ 	.word	0x000004b0


	//   ....[6]....
        /*005c*/ 	.word	0x00000530


	//   ....[7]....
        /*0060*/ 	.word	0x00000600


	//----- nvinfo : EIATTR_EXIT_INSTR_OFFSETS
	.align		4
.L_86:
        /*0064*/ 	.byte	0x04, 0x1c
        /*0066*/ 	.short	(.L_88 - .L_87)


	//   ....[0]....
.L_87:
        /*0068*/ 	.word	0x000000b0


	//   ....[1]....
        /*006c*/ 	.word	0x00000610


	//----- nvinfo : EIATTR_CRS_STACK_SIZE
	.align		4
.L_88:
        /*0070*/ 	.byte	0x04, 0x1e
        /*0072*/ 	.short	(.L_90 - .L_89)
.L_89:
        /*0074*/ 	.word	0x00000000


	//----- nvinfo : EIATTR_CBANK_PARAM_SIZE
	.align		4
.L_90:
        /*0078*/ 	.byte	0x03, 0x19
        /*007a*/ 	.short	0x0010


	//----- nvinfo : EIATTR_PARAM_CBANK
	.align		4
        /*007c*/ 	.byte	0x04, 0x0a
        /*007e*/ 	.short	(.L_92 - .L_91)
	.align		4
.L_91:
        /*0080*/ 	.word	index@(.nv.constant0._Z19address_space_probePiS_)
        /*0084*/ 	.short	0x0380
        /*0086*/ 	.short	0x0010


	//----- nvinfo : EIATTR_SW_WAR
	.align		4
.L_92:
        /*0088*/ 	.byte	0x04, 0x36
        /*008a*/ 	.short	(.L_94 - .L_93)
.L_93:
        /*008c*/ 	.word	0x00000008
.L_94:


//--------------------- .nv.callgraph             --------------------------
	.section	.nv.callgraph,"",@"SHT_CUDA_CALLGRAPH"
	.align	4
	.sectionentsize	8
	.align		4
        /*0000*/ 	.word	0x00000000
	.align		4
        /*0004*/ 	.word	0xffffffff
	.align		4
        /*0008*/ 	.word	index@(_Z19address_space_probePiS_)
	.align		4
        /*000c*/ 	.word	index@(vprintf)
	.align		4
        /*0010*/ 	.word	0x00000000
	.align		4
        /*0014*/ 	.word	0xfffffffe
	.align		4
        /*0018*/ 	.word	0x00000000
	.align		4
        /*001c*/ 	.word	0xfffffffd
	.align		4
        /*0020*/ 	.word	0x00000000
	.align		4
        /*0024*/ 	.word	0xfffffffc


//--------------------- .nv.constant4             --------------------------
	.section	.nv.constant4,"a",@progbits
	.align	8
	.align		8
.nv.constant4:
        /*0000*/ 	.dword	g_device_var
	.align		8
        /*0008*/ 	.dword	$str
	.align		8
        /*0010*/ 	.dword	$str$1
	.align		8
        /*0018*/ 	.dword	$str$2
	.align		8
        /*0020*/ 	.dword	$str$3
	.align		8
        /*0028*/ 	.dword	$str$4
	.align		8
        /*0030*/ 	.dword	$str$5
	.align		8
        /*0038*/ 	.dword	$str$6
	.align		8
        /*0040*/ 	.dword	$str$7
	.align		8
        /*0048*/ 	.dword	vprintf


//--------------------- .text._Z17add_with_restrictPfS_S_i --------------------------
	.section	.text._Z17add_with_restrictPfS_S_i,"ax",@progbits
	.align	128
        .global         _Z17add_with_restrictPfS_S_i
        .type           _Z17add_with_restrictPfS_S_i,@function
        .size           _Z17add_with_restrictPfS_S_i,(.L_x_12 - _Z17add_with_restrictPfS_S_i)
        .other          _Z17add_with_restrictPfS_S_i,@"STO_CUDA_ENTRY STV_DEFAULT"
_Z17add_with_restrictPfS_S_i:
.text._Z17add_with_restrictPfS_S_i:
[----:B------:R-:W-:Y:S01]  /*0000*/  LDC R1, c[0x0][0x37c] ;  /* 0x0000df00ff017b82 */ /* 0x000fe20000000800 */
[----:B------:R-:W0:Y:S07]  /*0010*/  S2R R9, SR_TID.X ;  /* 0x0000000000097919 */ /* 0x000e2e0000002100 */
[----:B------:R-:W0:Y:S01]  /*0020*/  S2UR UR4, SR_CTAID.X ;  /* 0x00000000000479c3 */ /* 0x000e220000002500 */
[----:B------:R-:W1:Y:S07]  /*0030*/  LDCU UR5, c[0x0][0x398] ;  /* 0x00007300ff0577ac */ /* 0x000e6e0008000800 */
[----:B------:R-:W0:Y:S02]  /*0040*/  LDC R0, c[0x0][0x360] ;  /* 0x0000d800ff007b82 */ /* 0x000e240000000800 */
[----:B0-----:R-:W-:-:S05]  /*0050*/  IMAD R9, R0, UR4, R9 ;  /* 0x0000000400097c24 */ /* 0x001fca000f8e0209 */
[----:B-1----:R-:W-:-:S13]  /*0060*/  ISETP.GE.AND P0, PT, R9, UR5, PT ;  /* 0x0000000509007c0c */ /* 0x002fda000bf06270 */
[----:B------:R-:W-:Y:S05]  /*0070*/  @P0 EXIT ;  /* 0x000000000000094d */ /* 0x000fea0003800000 */
[----:B------:R-:W0:Y:S01]  /*0080*/  LDC.64 R2, c[0x0][0x380] ;  /* 0x0000e000ff027b82 */ /* 0x000e220000000a00 */
[----:B------:R-:W1:Y:S07]  /*0090*/  LDCU.64 UR4, c[0x0][0x358] ;  /* 0x00006b00ff0477ac */ /* 0x000e6e0008000a00 */
[----:B------:R-:W2:Y:S08]  /*00a0*/  LDC.64 R4, c[0x0][0x388] ;  /* 0x0000e200ff047b82 */ /* 0x000eb00000000a00 */
[----:B------:R-:W3:Y:S01]  /*00b0*/  LDC.64 R6, c[0x0][0x390] ;  /* 0x0000e400ff067b82 */ /* 0x000ee20000000a00 */
[----:B0-----:R-:W-:-:S06]  /*00c0*/  IMAD.WIDE R2, R9, 0x4, R2 ;  /* 0x0000000409027825 */ /* 0x001fcc00078e0202 */
[----:B-1----:R-:W4:Y:S01]  /*00d0*/  LDG.E.CONSTANT R2, desc[UR4][R2.64] ;  /* 0x0000000402027981 */ /* 0x002f22000c1e9900 */
[----:B--2---:R-:W-:-:S06]  /*00e0*/  IMAD.WIDE R4, R9, 0x4, R4 ;  /* 0x0000000409047825 */ /* 0x004fcc00078e0204 */
[----:B------:R-:W4:Y:S01]  /*00f0*/  LDG.E.CONSTANT R5, desc[UR4][R4.64] ;  /* 0x0000000404057981 */ /* 0x000f22000c1e9900 */
[----:B---3--:R-:W-:-:S04]  /*0100*/  IMAD.WIDE R6, R9, 0x4, R6 ;  /* 0x0000000409067825 */ /* 0x008fc800078e0206 */
[----:B----4-:R-:W-:-:S05]  /*0110*/  FADD R9, R2, R5 ;  /* 0x0000000502097221 */ /* 0x010fca0000000000 */
[----:B------:R-:W-:Y:S01]  /*0120*/  STG.E desc[UR4][R6.64], R9 ;  /* 0x0000000906007986 */ /* 0x000fe2000c101904 */
[----:B------:R-:W-:Y:S05]  /*0130*/  EXIT ;  /* 0x000000000000794d */ /* 0x000fea0003800000 */
.L_x_0:
[----:B------:R-:W-:-:S00]  /*0140*/  BRA `(.L_x_0) ;  /* 0xfffffffc00fc7947 */ /* 0x000fc0000383ffff */
[----:B------:R-:W-:-:S00]  /*0150*/  NOP ;  /* 0x0000000000007918 */ /* 0x000fc00000000000 */
        /* <DEDUP_REMOVED lines=10> */
.L_x_12:


//--------------------- .text._Z15add_no_restrictPfS_S_i --------------------------
	.section	.text._Z15add_no_restrictPfS_S_i,"ax",@progbits
	.align	128
        .global         _Z15add_no_restrictPfS_S_i
        .type           _Z15add_no_restrictPfS_S_i,@function
        .size           _Z15add_no_restrictPfS_S_i,(.L_x_13 - _Z15add_no_restrictPfS_S_i)
        .other          _Z15add_no_restrictPfS_S_i,@"STO_CUDA_ENTRY STV_DEFAULT"
_Z15add_no_restrictPfS_S_i:
.text._Z15add_no_restrictPfS_S_i:
        /* <DEDUP_REMOVED lines=13> */
[----:B-1----:R-:W4:Y:S01]  /*00d0*/  LDG.E R2, desc[UR4][R2.64] ;  /* 0x0000000402027981 */ /* 0x002f22000c1e1900 */
[----:B--2---:R-:W-:-:S06]  /*00e0*/  IMAD.WIDE R4, R9, 0x4, R4 ;  /* 0x0000000409047825 */ /* 0x004fcc00078e0204 */
[----:B------:R-:W4:Y:S01]  /*00f0*/  LDG.E R5, desc[UR4][R4.64] ;  /* 0x0000000404057981 */ /* 0x000f22000c1e1900 */
[----:B---3--:R-:W-:-:S04]  /*0100*/  IMAD.WIDE R6, R9, 0x4, R6 ;  /* 0x0000000409067825 */ /* 0x008fc800078e0206 */
[----:B----4-:R-:W-:-:S05]  /*0110*/  FADD R9, R2, R5 ;  /* 0x0000000502097221 */ /* 0x010fca0000000000 */
[----:B------:R-:W-:Y:S01]  /*0120*/  STG.E desc[UR4][R6.64], R9 ;  /* 0x0000000906007986 */ /* 0x000fe2000c101904 */
[----:B------:R-:W-:Y:S05]  /*0130*/  EXIT ;  /* 0x000000000000794d */ /* 0x000fea0003800000 */
.L_x_1:
        /* <DEDUP_REMOVED lines=12> */
.L_x_13:


//--------------------- .text._Z24force_local_memory_spillPfi --------------------------
	.section	.text._Z24force_local_memory_spillPfi,"ax",@progbits
	.align	128
        .global         _Z24force_local_memory_spillPfi
        .type           _Z24force_local_memory_spillPfi,@function
        .size           _Z24force_local_memory_spillPfi,(.L_x_14 - _Z24force_local_memory_spillPfi)
        .other          _Z24force_local_memory_spillPfi,@"STO_CUDA_ENTRY STV_DEFAULT"
_Z24force_local_memory_spillPfi:
.text._Z24force_local_memory_spillPfi:
[----:B------:R-:W0:Y:S01]  /*0000*/  LDC R1, c[0x0][0x37c] ;  /* 0x0000df00ff017b82 */ /* 0x000e220000000800 */
[----:B------:R-:W1:Y:S01]  /*0010*/  S2R R2, SR_TID.X ;  /* 0x0000000000027919 */ /* 0x000e620000002100 */
[----:B------:R-:W-:Y:S02]  /*0020*/  IMAD.MOV.U32 R0, RZ, RZ, 0x3c23d70a ;  /* 0x3c23d70aff007424 */ /* 0x000fe400078e00ff */
[----:B0-----:R-:W-:Y:S01]  /*0030*/  VIADD R1, R1, 0xfffffe70 ;  /* 0xfffffe7001017836 */ /* 0x001fe20000000000 */
[----:B-1----:R-:W-:-:S05]  /*0040*/  I2FP.F32.U32 R3, R2 ;  /* 0x0000000200037245 */ /* 0x002fca0000201000 */
[CC--:B------:R-:W-:Y:S01]  /*0050*/  FFMA R20, R3.reuse, R0.reuse, 8 ;  /* 0x4100000003147423 */ /* 0x0c0fe20000000000 */
[CC--:B------:R-:W-:Y:S01]  /*0060*/  FFMA R21, R3.reuse, R0.reuse, 9 ;  /* 0x4110000003157423 */ /* 0x0c0fe20000000000 */
[CC--:B------:R-:W-:Y:S01]  /*0070*/  FFMA R22, R3.reuse, R0.reuse, 10 ;  /* 0x4120000003167423 */ /* 0x0c0fe20000000000 */
[CC--:B------:R-:W-:Y:S01]  /*0080*/  FFMA R23, R3.reuse, R0.reuse, 11 ;  /* 0x4130000003177423 */ /* 0x0c0fe20000000000 */
[CC--:B------:R-:W-:Y:S01]  /*0090*/  FFMA R16, R3.reuse, R0.reuse, 4 ;  /* 0x4080000003107423 */ /* 0x0c0fe20000000000 */
[CC--:B------:R-:W-:Y:S01]  /*00a0*/  FFMA R17, R3.reuse, R0.reuse, 5 ;  /* 0x40a0000003117423 */ /* 0x0c0fe20000000000 */
[CC--:B------:R-:W-:Y:S01]  /*00b0*/  FFMA R18, R3.reuse, R0.reuse, 6 ;  /* 0x40c0000003127423 */ /* 0x0c0fe20000000000 */
[CC--:B------:R-:W-:Y:S01]  /*00c0*/  FFMA R19, R3.reuse, R0.reuse, 7 ;  /* 0x40e0000003137423 */ /* 0x0c0fe20000000000 */
[----:B------:R0:W-:Y:S01]  /*00d0*/  STL.128 [R1+0x20], R20 ;  /* 0x0000201401007387 */ /* 0x0001e20000100c00 */
[C---:B------:R-:W-:Y:S01]  /*00e0*/  FFMA R12, R3.reuse, 0.0099999997764825820923, RZ ;  /* 0x3c23d70a030c7823 */ /* 0x040fe200000000ff */
[CC--:B------:R-:W-:Y:S01]  /*00f0*/  FFMA R13, R3.reuse, R0.reuse, 1 ;  /* 0x3f800000030d7423 */ /* 0x0c0fe20000000000 */
[CC--:B------:R-:W-:Y:S01]  /*0100*/  FFMA R14, R3.reuse, R0.reuse, 2 ;  /* 0x40000000030e7423 */ /* 0x0c0fe20000000000 */
[----:B------:R1:W-:Y:S01]  /*0110*/  STL.128 [R1+0x10], R16 ;  /* 0x0000101001007387 */ /* 0x0003e20000100c00 */
[CC--:B------:R-:W-:Y:S01]  /*0120*/  FFMA R15, R3.reuse, R0.reuse, 3 ;  /* 0x40400000030f7423 */ /* 0x0c0fe20000000000 */
[CC--:B------:R-:W-:Y:S01]  /*0130*/  FFMA R4, R3.reuse, R0.reuse, 12 ;  /* 0x4140000003047423 */ /* 0x0c0fe20000000000 */
[CC--:B------:R-:W-:Y:S01]  /*0140*/  FFMA R5, R3.reuse, R0.reuse, 13 ;  /* 0x4150000003057423 */ /* 0x0c0fe20000000000 */
[CC--:B------:R-:W-:Y:S01]  /*0150*/  FFMA R6, R3.reuse, R0.reuse, 14 ;  /* 0x4160000003067423 */ /* 0x0c0fe20000000000 */
[CC--:B------:R-:W-:Y:S01]  /*0160*/  FFMA R7, R3.reuse, R0.reuse, 15 ;  /* 0x4170000003077423 */ /* 0x0c0fe20000000000 */
[----:B------:R2:W-:Y:S01]  /*0170*/  STL.128 [R1], R12 ;  /* 0x0000000c01007387 */ /* 0x0005e20000100c00 */
[CC--:B------:R-:W-:Y:S01]  /*0180*/  FFMA R8, R3.reuse, R0.reuse, 16 ;  /* 0x4180000003087423 */ /* 0x0c0fe20000000000 */
[CC--:B------:R-:W-:Y:S01]  /*0190*/  FFMA R9, R3.reuse, R0.reuse, 17 ;  /* 0x4188000003097423 */ /* 0x0c0fe20000000000 */
[CC--:B------:R-:W-:Y:S01]  /*01a0*/  FFMA R10, R3.reuse, R0.reuse, 18 ;  /* 0x41900000030a7423 */ /* 0x0c0fe20000000000 */
[CC--:B------:R-:W-:Y:S01]  /*01b0*/  FFMA R11, R3.reuse, R0.reuse, 19 ;  /* 0x41980000030b7423 */ /* 0x0c0fe20000000000 */
[----:B------:R3:W-:Y:S01]  /*01c0*/  STL.128 [R1+0x30], R4 ;  /* 0x0000300401007387 */ /* 0x0007e20000100c00 */
[CC--:B0-----:R-:W-:Y:S01]  /*01d0*/  FFMA R20, R3.reuse, R0.reuse, 28 ;  /* 0x41e0000003147423 */ /* 0x0c1fe20000000000 */
[CC--:B------:R-:W-:Y:S01]  /*01e0*/  FFMA R21, R3.reuse, R0.reuse, 29 ;  /* 0x41e8000003157423 */ /* 0x0c0fe20000000000 */
[CC--:B------:R-:W-:Y:S01]  /*01f0*/  FFMA R22, R3.reuse, R0.reuse, 30 ;  /* 0x41f0000003167423 */ /* 0x0c0fe20000000000 */
[CC--:B------:R-:W-:Y:S01]  /*0200*/  FFMA R23, R3.reuse, R0.reuse, 31 ;  /* 0x41f8000003177423 */ /* 0x0c0fe20000000000 */
[CC--:B-1----:R-:W-:Y:S01]  /*0210*/  FFMA R16, R3.reuse, R0.reuse, 24 ;  /* 0x41c0000003107423 */ /* 0x0c2fe20000000000 */
[CC--:B------:R-:W-:Y:S01]  /*0220*/  FFMA R17, R3.reuse, R0.reuse, 25 ;  /* 0x41c8000003117423 */ /* 0x0c0fe20000000000 */
[CC--:B------:R-:W-:Y:S01]  /*0230*/  FFMA R18, R3.reuse, R0.reuse, 26 ;  /* 0x41d0000003127423 */ /* 0x0c0fe20000000000 */
[CC--:B------:R-:W-:Y:S01]  /*0240*/  FFMA R19, R3.reuse, R0.reuse, 27 ;  /* 0x41d8000003137423 */ /* 0x0c0fe20000000000 */
[----:B------:R0:W-:Y:S01]  /*0250*/  STL.128 [R1+0x70], R20 ;  /* 0x0000701401007387 */ /* 0x0001e20000100c00 */
[CC--:B--2---:R-:W-:Y:S01]  /*0260*/  FFMA R12, R3.reuse, R0.reuse, 20 ;  /* 0x41a00000030c7423 */ /* 0x0c4fe20000000000 */
[----:B------:R-:W-:-:S02]  /*0270*/  FFMA R13, R3, R0, 21 ;  /* 0x41a80000030d7423 */ /* 0x000fc40000000000 */
[----:B------:R1:W-:Y:S01]  /*0280*/  STL.128 [R1+0x60], R16 ;  /* 0x0000601001007387 */ /* 0x0003e20000100c00 */
[CC--:B------:R-:W-:Y:S01]  /*0290*/  FFMA R14, R3.reuse, R0.reuse, 22 ;  /* 0x41b00000030e7423 */ /* 0x0c0fe20000000000 */
[CC--:B------:R-:W-:Y:S01]  /*02a0*/  FFMA R15, R3.reuse, R0.reuse, 23 ;  /* 0x41b80000030f7423 */ /* 0x0c0fe20000000000 */
[CC--:B---3--:R-:W-:Y:S01]  /*02b0*/  FFMA R4, R3.reuse, R0.reuse, 32 ;  /* 0x4200000003047423 */ /* 0x0c8fe20000000000 */
[----:B------:R2:W-:Y:S01]  /*02c0*/  STL.128 [R1+0x40], R8 ;  /* 0x0000400801007387 */ /* 0x0005e20000100c00 */
        /* <DEDUP_REMOVED lines=14> */
[CC--:B------:R-:W-:Y:S01]  /*03b0*/  FFMA R9, R3.reuse, R0.reuse, 37 ;  /* 0x4214000003097423 */ /* 0x0c0fe20000000000 */
[CC--:B------:R-:W-:Y:S01]  /*03c0*/  FFMA R10, R3.reuse, R0.reuse, 38 ;  /* 0x42180000030a7423 */ /* 0x0c0fe20000000000 */
[----:B------:R1:W-:Y:S01]  /*03d0*/  STL.128 [R1+0xb0], R16 ;  /* 0x0000b01001007387 */ /* 0x0003e20000100c00 */
[CC--:B------:R-:W-:Y:S01]  /*03e0*/  FFMA R11, R3.reuse, R0.reuse, 39 ;  /* 0x421c0000030b7423 */ /* 0x0c0fe20000000000 */
[CC--:B---3--:R-:W-:Y:S01]  /*03f0*/  FFMA R12, R3.reuse, R0.reuse, 40 ;  /* 0x42200000030c7423 */ /* 0x0c8fe20000000000 */
[CC--:B------:R-:W-:Y:S01]  /*0400*/  FFMA R13, R3.reuse, R0.reuse, 41 ;  /* 0x42240000030d7423 */ /* 0x0c0fe20000000000 */
[CC--:B------:R-:W-:Y:S01]  /*0410*/  FFMA R14, R3.reuse, R0.reuse, 42 ;  /* 0x42280000030e7423 */ /* 0x0c0fe20000000000 */
[----:B------:R-:W-:Y:S01]  /*0420*/  FFMA R15, R3, R0, 43 ;  /* 0x422c0000030f7423 */ /* 0x000fe20000000000 */
[----:B------:R2:W-:Y:S04]  /*0430*/  STL.128 [R1+0x80], R4 ;  /* 0x0000800401007387 */ /* 0x0005e80000100c00 */
[----:B------:R3:W-:Y:S01]  /*0440*/  STL.128 [R1+0x90], R8 ;  /* 0x0000900801007387 */ /* 0x0007e20000100c00 */
[----:B0-----:R-:W-:-:S03]  /*0450*/  LOP3.LUT R20, R2, 0xffff, RZ, 0xc0, !PT ;  /* 0x0000ffff02147812 */ /* 0x001fc600078ec0ff */
[----:B------:R0:W-:Y:S01]  /*0460*/  STL.128 [R1+0xa0], R12 ;  /* 0x0000a00c01007387 */ /* 0x0001e20000100c00 */
[CC--:B-1----:R-:W-:Y:S01]  /*0470*/  FFMA R16, R3.reuse, R0.reuse, 64 ;  /* 0x4280000003107423 */ /* 0x0c2fe20000000000 */
[----:B------:R-:W-:Y:S02]  /*0480*/  IMAD R20, R20, 0x290, RZ ;  /* 0x0000029014147824 */ /* 0x000fe400078e02ff */
[CC--:B------:R-:W-:Y:S01]  /*0490*/  FFMA R17, R3.reuse, R0.reuse, 65 ;  /* 0x4282000003117423 */ /* 0x0c0fe20000000000 */
[CC--:B------:R-:W-:Y:S01]  /*04a0*/  FFMA R18, R3.reuse, R0.reuse, 66 ;  /* 0x4284000003127423 */ /* 0x0c0fe20000000000 */
[CC--:B------:R-:W-:Y:S01]  /*04b0*/  FFMA R19, R3.reuse, R0.reuse, 67 ;  /* 0x4286000003137423 */ /* 0x0c0fe20000000000 */
[----:B------:R-:W-:Y:S01]  /*04c0*/  SHF.R.U32.HI R20, RZ, 0x10, R20 ;  /* 0x00000010ff147819 */ /* 0x000fe20000011614 */
[CC--:B--2---:R-:W-:Y:S01]  /*04d0*/  FFMA R4, R3.reuse, R0.reuse, 52 ;  /* 0x4250000003047423 */ /* 0x0c4fe20000000000 */
[CC--:B------:R-:W-:Y:S02]  /*04e0*/  FFMA R5, R3.reuse, R0.reuse, 53 ;  /* 0x4254000003057423 */ /* 0x0c0fe40000000000 */
[----:B------:R1:W-:Y:S01]  /*04f0*/  STL.128 [R1+0x100], R16 ;  /* 0x0001001001007387 */ /* 0x0003e20000100c00 */
[----:B------:R-:W-:Y:S01]  /*0500*/  PRMT R21, R20, 0x9910, RZ ;  /* 0x0000991014157816 */ /* 0x000fe200000000ff */
[CC--:B------:R-:W-:Y:S01]  /*0510*/  FFMA R6, R3.reuse, R0.reuse, 54 ;  /* 0x4258000003067423 */ /* 0x0c0fe20000000000 */
[CC--:B------:R-:W-:Y:S01]  /*0520*/  FFMA R7, R3.reuse, R0.reuse, 55 ;  /* 0x425c000003077423 */ /* 0x0c0fe20000000000 */
[CC--:B---3--:R-:W-:Y:S01]  /*0530*/  FFMA R8, R3.reuse, R0.reuse, 56 ;  /* 0x4260000003087423 */ /* 0x0c8fe20000000000 */
[----:B------:R-:W-:Y:S01]  /*0540*/  FFMA R9, R3, R0, 57 ;  /* 0x4264000003097423 */ /* 0x000fe20000000000 */
[----:B------:R-:W-:-:S02]  /*0550*/  IMAD R21, R21, 0x64, RZ ;  /* 0x0000006415157824 */ /* 0x000fc400078e02ff */
[CC--:B------:R-:W-:Y:S01]  /*0560*/  FFMA R10, R3.reuse, R0.reuse, 58 ;  /* 0x42680000030a7423 */ /* 0x0c0fe20000000000 */
[CC--:B------:R-:W-:Y:S01]  /*0570*/  FFMA R11, R3.reuse, R0.reuse, 59 ;  /* 0x426c0000030b7423 */ /* 0x0c0fe20000000000 */
[CC--:B0-----:R-:W-:Y:S01]  /*0580*/  FFMA R12, R3.reuse, R0.reuse, 60 ;  /* 0x42700000030c7423 */ /* 0x0c1fe20000000000 */
[----:B------:R-:W-:Y:S02]  /*0590*/  IMAD.MOV R21, RZ, RZ, -R21 ;  /* 0x000000ffff157224 */ /* 0x000fe400078e0a15 */
[CC--:B------:R-:W-:Y:S01]  /*05a0*/  FFMA R13, R3.reuse, R0.reuse, 61 ;  /* 0x42740000030d7423 */ /* 0x0c0fe20000000000 */
[CC--:B------:R-:W-:Y:S01]  /*05b0*/  FFMA R14, R3.reuse, R0.reuse, 62 ;  /* 0x42780000030e7423 */ /* 0x0c0fe20000000000 */
[-C--:B------:R-:W-:Y:S01]  /*05c0*/  FFMA R15, R3, R0.reuse, 63 ;  /* 0x427c0000030f7423 */ /* 0x080fe20000000000 */
[----:B------:R0:W-:Y:S01]  /*05d0*/  STL.128 [R1+0xd0], R4 ;  /* 0x0000d00401007387 */ /* 0x0001e20000100c00 */
[----:B------:R-:W-:Y:S01]  /*05e0*/  PRMT R21, R21, 0x7710, RZ ;  /* 0x0000771015157816 */ /* 0x000fe200000000ff */
[CC--:B-1----:R-:W-:Y:S01]  /*05f0*/  FFMA R16, R3.reuse, R0.reuse, 80 ;  /* 0x42a0000003107423 */ /* 0x0c2fe20000000000 */
[CC--:B------:R-:W-:Y:S01]  /*0600*/  FFMA R17, R3.reuse, R0.reuse, 81 ;  /* 0x42a2000003117423 */ /* 0x0c0fe20000000000 */
[CC--:B------:R-:W-:Y:S01]  /*0610*/  FFMA R18, R3.reuse, R0.reuse, 82 ;  /* 0x42a4000003127423 */ /* 0x0c0fe20000000000 */
[----:B------:R-:W-:Y:S01]  /*0620*/  FFMA R19, R3, R0, 83 ;  /* 0x42a6000003137423 */ /* 0x000fe20000000000 */
[----:B------:R1:W-:Y:S01]  /*0630*/  STL.128 [R1+0xe0], R8 ;  /* 0x0000e00801007387 */ /* 0x0003e20000100c00 */
[----:B------:R-:W-:-:S03]  /*0640*/  MOV R20, R1 ;  /* 0x0000000100147202 */ /* 0x000fc60000000f00 */
[----:B------:R2:W-:Y:S04]  /*0650*/  STL.128 [R1+0x140], R16 ;  /* 0x0001401001007387 */ /* 0x0005e80000100c00 */
        /* <DEDUP_REMOVED lines=8> */
[-C--:B------:R-:W-:Y:S01]  /*06e0*/  FFMA R11, R3, R0.reuse, 75 ;  /* 0x42960000030b7423 */ /* 0x080fe20000000000 */
[----:B--2---:R-:W-:Y:S01]  /*06f0*/  IMAD.IADD R16, R21, 0x1, R2 ;  /* 0x0000000115107824 */ /* 0x004fe200078e0202 */
[----:B------:R0:W-:Y:S01]  /*0700*/  STL.128 [R1+0x110], R4 ;  /* 0x0001100401007387 */ /* 0x0001e20000100c00 */
[CC--:B------:R-:W-:Y:S01]  /*0710*/  FFMA R19, R3.reuse, R0.reuse, 99 ;  /* 0x42c6000003137423 */ /* 0x0c0fe20000000000 */
[CC--:B------:R-:W-:Y:S01]  /*0720*/  FFMA R17, R3.reuse, R0.reuse, 97 ;  /* 0x42c2000003117423 */ /* 0x0c0fe20000000000 */
[CC--:B---3--:R-:W-:Y:S01]  /*0730*/  FFMA R12, R3.reuse, R0.reuse, 76 ;  /* 0x42980000030c7423 */ /* 0x0c8fe20000000000 */
[CC--:B------:R-:W-:Y:S01]  /*0740*/  FFMA R13, R3.reuse, R0.reuse, 77 ;  /* 0x429a0000030d7423 */ /* 0x0c0fe20000000000 */
[CC--:B------:R-:W-:Y:S01]  /*0750*/  FFMA R14, R3.reuse, R0.reuse, 78 ;  /* 0x429c0000030e7423 */ /* 0x0c0fe20000000000 */
[CC--:B------:R-:W-:Y:S01]  /*0760*/  FFMA R15, R3.reuse, R0.reuse, 79 ;  /* 0x429e0000030f7423 */ /* 0x0c0fe20000000000 */
[----:B------:R-:W-:Y:S01]  /*0770*/  LOP3.LUT R21, R16, 0xffff, RZ, 0xc0, !PT ;  /* 0x0000ffff10157812 */ /* 0x000fe200078ec0ff */
[----:B------:R1:W-:Y:S01]  /*0780*/  STL.128 [R1+0x120], R8 ;  /* 0x0001200801007387 */ /* 0x0003e20000100c00 */
[CC--:B------:R-:W-:Y:S01]  /*0790*/  FFMA R16, R3.reuse, R0.reuse, 96 ;  /* 0x42c0000003107423 */ /* 0x0c0fe20000000000 */
[----:B------:R-:W-:Y:S01]  /*07a0*/  FFMA R18, R3, R0, 98 ;  /* 0x42c4000003127423 */ /* 0x000fe20000000000 */
[----:B------:R-:W-:Y:S01]  /*07b0*/  LEA R22, R21, R20, 0x2 ;  /* 0x0000001415167211 */ /* 0x000fe200078e10ff */
[----:B------:R2:W-:Y:S01]  /*07c0*/  STL.128 [R1+0x130], R12 ;  /* 0x0001300c01007387 */ /* 0x0005e20000100c00 */
[CC--:B0-----:R-:W-:Y:S01]  /*07d0*/  FFMA R4, R3.reuse, R0.reuse, 84 ;  /* 0x42a8000003047423 */ /* 0x0c1fe20000000000 */
[CC--:B------:R-:W-:Y:S01]  /*07e0*/  FFMA R5, R3.reuse, R0.reuse, 85 ;  /* 0x42aa000003057423 */ /* 0x0c0fe20000000000 */
[CC--:B------:R-:W-:Y:S01]  /*07f0*/  FFMA R6, R3.reuse, R0.reuse, 86 ;  /* 0x42ac000003067423 */ /* 0x0c0fe20000000000 */
[CC--:B------:R-:W-:Y:S01]  /*0800*/  FFMA R7, R3.reuse, R0.reuse, 87 ;  /* 0x42ae000003077423 */ /* 0x0c0fe20000000000 */
[----:B------:R-:W-:Y:S01]  /*0810*/  STL.128 [R1+0x180], R16 ;  /* 0x0001801001007387 */ /* 0x000fe20000100c00 */
[CC--:B-1----:R-:W-:Y:S01]  /*0820*/  FFMA R8, R3.reuse, R0.reuse, 88 ;  /* 0x42b0000003087423 */ /* 0x0c2fe20000000000 */
[CC--:B------:R-:W-:Y:S01]  /*0830*/  FFMA R9, R3.reuse, R0.reuse, 89 ;  /* 0x42b2000003097423 */ /* 0x0c0fe20000000000 */
[CC--:B------:R-:W-:Y:S01]  /*0840*/  FFMA R10, R3.reuse, R0.reuse, 90 ;  /* 0x42b40000030a7423 */ /* 0x0c0fe20000000000 */
[CC--:B------:R-:W-:Y:S01]  /*0850*/  FFMA R11, R3.reuse, R0.reuse, 91 ;  /* 0x42b60000030b7423 */ /* 0x0c0fe20000000000 */
[CC--:B--2---:R-:W-:Y:S01]  /*0860*/  FFMA R12, R3.reuse, R0.reuse, 92 ;  /* 0x42b80000030c7423 */ /* 0x0c4fe20000000000 */
[CC--:B------:R-:W-:Y:S01]  /*0870*/  FFMA R13, R3.reuse, R0.reuse, 93 ;  /* 0x42ba0000030d7423 */ /* 0x0c0fe20000000000 */
[CC--:B------:R-:W-:Y:S01]  /*0880*/  FFMA R14, R3.reuse, R0.reuse, 94 ;  /* 0x42bc0000030e7423 */ /* 0x0c0fe20000000000 */
[----:B------:R-:W-:Y:S01]  /*0890*/  FFMA R15, R3, R0, 95 ;  /* 0x42be0000030f7423 */ /* 0x000fe20000000000 */
[----:B------:R0:W-:Y:S04]  /*08a0*/  STL.128 [R1+0x150], R4 ;  /* 0x0001500401007387 */ /* 0x0001e80000100c00 */
[----:B------:R-:W-:Y:S04]  /*08b0*/  STL.128 [R1+0x160], R8 ;  /* 0x0001600801007387 */ /* 0x000fe80000100c00 */
[----:B------:R-:W-:Y:S04]  /*08c0*/  STL.128 [R1+0x170], R12 ;  /* 0x0001700c01007387 */ /* 0x000fe80000100c00 */
[----:B------:R-:W2:Y:S01]  /*08d0*/  LDL R0, [R22] ;  /* 0x0000000016007983 */ /* 0x000ea20000100800 */
[----:B------:R-:W-:-:S05]  /*08e0*/  VIADD R3, R2, 0x1 ;  /* 0x0000000102037836 */ /* 0x000fca0000000000 */
[----:B------:R-:W-:-:S05]  /*08f0*/  LOP3.LUT R21, R3, 0xffff, RZ, 0xc0, !PT ;  /* 0x0000ffff03157812 */ /* 0x000fca00078ec0ff */
[----:B------:R-:W-:-:S05]  /*0900*/  IMAD R21, R21, 0x51f, RZ ;  /* 0x0000051f15157824 */ /* 0x000fca00078e02ff */
[----:B------:R-:W-:-:S04]  /*0910*/  SHF.R.U32.HI R21, RZ, 0x11, R21 ;  /* 0x00000011ff157819 */ /* 0x000fc80000011615 */
[----:B------:R-:W-:-:S05]  /*0920*/  PRMT R21, R21, 0x9910, RZ ;  /* 0x0000991015157816 */ /* 0x000fca00000000ff */
[----:B0-----:R-:W-:-:S04]  /*0930*/  IMAD R4, R21, 0x64, RZ ;  /* 0x0000006415047824 */ /* 0x001fc800078e02ff */
[----:B------:R-:W-:-:S05]  /*0940*/  IMAD.MOV R4, RZ, RZ, -R4 ;  /* 0x000000ffff047224 */ /* 0x000fca00078e0a04 */
[----:B------:R-:W-:-:S04]  /*0950*/  PRMT R4, R4, 0x7710, RZ ;  /* 0x0000771004047816 */ /* 0x000fc800000000ff */
[----:B------:R-:W-:-:S04]  /*0960*/  IADD3 R4, PT, PT, R3, R4, RZ ;  /* 0x0000000403047210 */ /* 0x000fc80007ffe0ff */
[----:B------:R-:W-:-:S05]  /*0970*/  LOP3.LUT R5, R4, 0xffff, RZ, 0xc0, !PT ;  /* 0x0000ffff04057812 */ /* 0x000fca00078ec0ff */
[----:B------:R-:W-:Y:S02]  /*0980*/  IMAD R5, R5, 0x4, R20 ;  /* 0x0000000405057824 */ /* 0x000fe400078e0214 */
[----:B--2---:R-:W-:-:S05]  /*0990*/  FADD R3, R0, 1 ;  /* 0x3f80000000037421 */ /* 0x004fca0000000000 */
[----:B------:R0:W-:Y:S04]  /*09a0*/  STL [R22], R3 ;  /* 0x0000000316007387 */ /* 0x0001e80000100800 */
[----:B------:R-:W2:Y:S01]  /*09b0*/  LDL R0, [R5] ;  /* 0x0000000005007983 */ /* 0x000ea20000100800 */
[----:B------:R-:W-:-:S05]  /*09c0*/  VIADD R4, R2, 0x2 ;  /* 0x0000000202047836 */ /* 0x000fca0000000000 */
[----:B------:R-:W-:-:S05]  /*09d0*/  LOP3.LUT R6, R4, 0xffff, RZ, 0xc0, !PT ;  /* 0x0000ffff04067812 */ /* 0x000fca00078ec0ff */
[----:B------:R-:W-:-:S05]  /*09e0*/  IMAD R6, R6, 0x51f, RZ ;  /* 0x0000051f06067824 */ /* 0x000fca00078e02ff */
[----:B------:R-:W-:-:S04]  /*09f0*/  SHF.R.U32.HI R6, RZ, 0x11, R6 ;  /* 0x00000011ff067819 */ /* 0x000fc80000011606 */
[----:B------:R-:W-:-:S05]  /*0a00*/  PRMT R6, R6, 0x9910, RZ ;  /* 0x0000991006067816 */ /* 0x000fca00000000ff */
[----:B------:R-:W-:-:S05]  /*0a10*/  IMAD R6, R6, 0x64, RZ ;  /* 0x0000006406067824 */ /* 0x000fca00078e02ff */
[----:B------:R-:W-:-:S04]  /*0a20*/  IADD3 R6, PT, PT, RZ, -R6, RZ ;  /* 0x80000006ff067210 */ /* 0x000fc80007ffe0ff */
[----:B------:R-:W-:-:S05]  /*0a30*/  PRMT R7, R6, 0x7710, RZ ;  /* 0x0000771006077816 */ /* 0x000fca00000000ff */
[----:B------:R-:W-:-:S05]  /*0a40*/  IMAD.IADD R4, R4, 0x1, R7 ;  /* 0x0000000104047824 */ /* 0x000fca00078e0207 */
[----:B0-----:R-:W-:-:S05]  /*0a50*/  LOP3.LUT R3, R4, 0xffff, RZ, 0xc0, !PT ;  /* 0x0000ffff04037812 */ /* 0x001fca00078ec0ff */
[----:B------:R-:W-:Y:S02]  /*0a60*/  IMAD R3, R3, 0x4, R20 ;  /* 0x0000000403037824 */ /* 0x000fe400078e0214 */
[----:B--2---:R-:W-:-:S05]  /*0a70*/  FADD R0, R0, 1 ;  /* 0x3f80000000007421 */ /* 0x004fca0000000000 */
[----:B------:R0:W-:Y:S04]  /*0a80*/  STL [R5], R0 ;  /* 0x0000000005007387 */ /* 0x0001e80000100800 */
[----:B------:R-:W2:Y:S01]  /*0a90*/  LDL R4, [R3] ;  /* 0x0000000003047983 */ /* 0x000ea20000100800 */
[----:B------:R-:W-:-:S04]  /*0aa0*/  IADD3 R6, PT, PT, R2, 0x3, RZ ;  /* 0x0000000302067810 */ /* 0x000fc80007ffe0ff */
[----:B------:R-:W-:-:S05]  /*0ab0*/  LOP3.LUT R7, R6, 0xffff, RZ, 0xc0, !PT ;  /* 0x0000ffff06077812 */ /* 0x000fca00078ec0ff */
[----:B------:R-:W-:-:S05]  /*0ac0*/  IMAD R7, R7, 0x51f, RZ ;  /* 0x0000051f07077824 */ /* 0x000fca00078e02ff */
[----:B------:R-:W-:-:S04]  /*0ad0*/  SHF.R.U32.HI R7, RZ, 0x11, R7 ;  /* 0x00000011ff077819 */ /* 0x000fc80000011607 */
[----:B------:R-:W-:-:S05]  /*0ae0*/  PRMT R7, R7, 0x9910, RZ ;  /* 0x0000991007077816 */ /* 0x000fca00000000ff */
[----:B------:R-:W-:-:S04]  /*0af0*/  IMAD R7, R7, 0x64, RZ ;  /* 0x0000006407077824 */ /* 0x000fc800078e02ff */
[----:B------:R-:W-:-:S05]  /*0b00*/  IMAD.MOV R7, RZ, RZ, -R7 ;  /* 0x000000ffff077224 */ /* 0x000fca00078e0a07 */
[----:B------:R-:W-:-:S05]  /*0b10*/  PRMT R7, R7, 0x7710, RZ ;  /* 0x0000771007077816 */ /* 0x000fca00000000ff */
[----:B------:R-:W-:-:S05]  /*0b20*/  IMAD.IADD R6, R6, 0x1, R7 ;  /* 0x0000000106067824 */ /* 0x000fca00078e0207 */
[----:B0-----:R-:W-:-:S04]  /*0b30*/  LOP3.LUT R5, R6, 0xffff, RZ, 0xc0, !PT ;  /* 0x0000ffff06057812 */ /* 0x001fc800078ec0ff */
[----:B------:R-:W-:Y:S01]  /*0b40*/  LEA R5, R5, R20, 0x2 ;  /* 0x0000001405057211 */ /* 0x000fe200078e10ff */
        /* <DEDUP_REMOVED lines=8> */
[----:B------:R-:W-:-:S04]  /*0bd0*/  IMAD R7, R7, 0x64, RZ ;  /* 0x0000006407077824 */ /* 0x000fc800078e02ff */
[----:B------:R-:W-:-:S05]  /*0be0*/  IMAD.MOV R7, RZ, RZ, -R7 ;  /* 0x000000ffff077224 */ /* 0x000fca00078e0a07 */
[----:B------:R-:W-:-:S04]  /*0bf0*/  PRMT R7, R7, 0x7710, RZ ;  /* 0x0000771007077816 */ /* 0x000fc800000000ff */
[----:B------:R-:W-:-:S04]  /*0c00*/  IADD3 R6, PT, PT, R6, R7, RZ ;  /* 0x0000000706067210 */ /* 0x000fc80007ffe0ff */
[----:B0-----:R-:W-:-:S05]  /*0c10*/  LOP3.LUT R3, R6, 0xffff, RZ, 0xc0, !PT ;  /* 0x0000ffff06037812 */ /* 0x001fca00078ec0ff */
        /* <DEDUP_REMOVED lines=1330> */
[----:B------:R-:W-:Y:S02]  /*5f40*/  LEA R0, R5, R20, 0x2 ;  /* 0x0000001405007211 */ /* 0x000fe400078e10ff */
[----:B------:R-:W0:Y:S01]  /*5f50*/  LDC.64 R4, c[0x0][0x380] ;  /* 0x0000e000ff047b82 */ /* 0x000e220000000a00 */
[----:B--2---:R-:W-:-:S05]  /*5f60*/  FADD R7, R3, 1 ;  /* 0x3f80000003077421 */ /* 0x004fca0000000000 */
[----:B------:R-:W-:Y:S04]  /*5f70*/  STL [R6], R7 ;  /* 0x0000000706007387 */ /* 0x000fe80000100800 */
[----:B------:R-:W2:Y:S01]  /*5f80*/  LDL R3, [R0] ;  /* 0x0000000000037983 */ /* 0x000ea20000100800 */
[----:B------:R-:W1:Y:S01]  /*5f90*/  LDCU.64 UR4, c[0x0][0x358] ;  /* 0x00006b00ff0477ac */ /* 0x000e620008000a00 */
[----:B--2---:R-:W-:-:S05]  /*5fa0*/  FADD R9, R3, 1 ;  /* 0x3f80000003097421 */ /* 0x004fca0000000000 */
[----:B------:R-:W-:Y:S04]  /*5fb0*/  STL [R0], R9 ;  /* 0x0000000900007387 */ /* 0x000fe80000100800 */
[----:B------:R-:W1:Y:S01]  /*5fc0*/  LDL R11, [R1] ;  /* 0x00000000010b7983 */ /* 0x000e620000100800 */
[----:B0-----:R-:W-:-:S05]  /*5fd0*/  IMAD.WIDE.U32 R2, R2, 0x4, R4 ;  /* 0x0000000402027825 */ /* 0x001fca00078e0004 */
[----:B-1----:R-:W-:Y:S01]  /*5fe0*/  STG.E desc[UR4][R2.64], R11 ;  /* 0x0000000b02007986 */ /* 0x002fe2000c101904 */
[----:B------:R-:W-:Y:S05]  /*5ff0*/  EXIT ;  /* 0x000000000000794d */ /* 0x000fea0003800000 */
.L_x_2:
        /* <DEDUP_REMOVED lines=16> */
.L_x_14:


//--------------------- .text._Z19address_space_probePiS_ --------------------------
	.section	.text._Z19address_space_probePiS_,"ax",@progbits
	.align	128
        .global         _Z19address_space_probePiS_
        .type           _Z19address_space_probePiS_,@function
        .size           _Z19address_space_probePiS_,(.L_x_15 - _Z19address_space_probePiS_)
        .other          _Z19address_space_probePiS_,@"STO_CUDA_ENTRY STV_DEFAULT"
_Z19address_space_probePiS_:
.text._Z19address_space_probePiS_:
[----:B------:R-:W0:Y:S01]  /*0000*/  LDC R1, c[0x0][0x37c] ;  /* 0x0000df00ff017b82 */ /* 0x000e220000000800 */
[----:B------:R-:W1:Y:S07]  /*0010*/  S2R R0, SR_TID.X ;  /* 0x0000000000007919 */ /* 0x000e6e0000002100 */
[----:B------:R-:W1:Y:S01]  /*0020*/  S2UR UR6, SR_CTAID.X ;  /* 0x00000000000679c3 */ /* 0x000e620000002500 */
[----:B------:R-:W2:Y:S01]  /*0030*/  LDCU UR4, c[0x0][0x2f8] ;  /* 0x00005f00ff0477ac */ /* 0x000ea20008000800 */
[----:B0-----:R-:W-:Y:S01]  /*0040*/  VIADD R1, R1, 0xfffffff0 ;  /* 0xfffffff001017836 */ /* 0x001fe20000000000 */
[----:B------:R-:W0:Y:S04]  /*0050*/  LDCU UR5, c[0x0][0x2fc] ;  /* 0x00005f80ff0577ac */ /* 0x000e280008000800 */
[----:B--2---:R-:W-:-:S05]  /*0060*/  IADD3 R16, P1, PT, R1, UR4, RZ ;  /* 0x0000000401107c10 */ /* 0x004fca000ff3e0ff */
[----:B0-----:R-:W-:Y:S01]  /*0070*/  IMAD.X R17, RZ, RZ, UR5, P1 ;  /* 0x00000005ff117e24 */ /* 0x001fe200088e06ff */
[----:B-1----:R-:W-:Y:S01]  /*0080*/  LOP3.LUT P0, RZ, R0, UR6, RZ, 0xfc, !PT ;  /* 0x0000000600ff7c12 */ /* 0x002fe2000f80fcff */
[----:B------:R-:W-:-:S05]  /*0090*/  IMAD.MOV.U32 R0, RZ, RZ, 0xa ;  /* 0x0000000aff007424 */ /* 0x000fca00078e00ff */
[----:B------:R0:W-:Y:S07]  /*00a0*/  STL [R1], R0 ;  /* 0x0000000001007387 */ /* 0x0001ee0000100800 */
[----:B------:R-:W-:Y:S05]  /*00b0*/  @P0 EXIT ;  /* 0x000000000000094d */ /* 0x000fea0003800000 */
[----:B------:R-:W-:Y:S01]  /*00c0*/  MOV R2, 0x48 ;  /* 0x0000004800027802 */ /* 0x000fe20000000f00 */
[----:B------:R-:W1:Y:S01]  /*00d0*/  LDCU.64 UR4, c[0x4][0x8] ;  /* 0x01000100ff0477ac */ /* 0x000e620008000a00 */
[----:B------:R-:W-:Y:S02]  /*00e0*/  IADD3 R18, P0, PT, R16, 0x8, RZ ;  /* 0x0000000810127810 */ /* 0x000fe40007f1e0ff */
[----:B------:R-:W-:Y:S01]  /*00f0*/  CS2R R6, SRZ ;  /* 0x0000000000067805 */ /* 0x000fe2000001ff00 */
[----:B------:R2:W3:Y:S02]  /*0100*/  LDC.64 R8, c[0x4][R2] ;  /* 0x0100000002087b82 */ /* 0x0004e40000000a00 */
[----:B------:R-:W-:Y:S02]  /*0110*/  IMAD.X R19, RZ, RZ, R17, P0 ;  /* 0x000000ffff137224 */ /* 0x000fe400000e0611 */
[----:B-1----:R-:W-:Y:S01]  /*0120*/  IMAD.U32 R4, RZ, RZ, UR4 ;  /* 0x00000004ff047e24 */ /* 0x002fe2000f8e00ff */
[----:B--2---:R-:W-:-:S07]  /*0130*/  MOV R5, UR5 ;  /* 0x0000000500057c02 */ /* 0x004fce0008000f00 */
[----:B------:R-:W-:-:S07]  /*0140*/  LEPC R20, `(.L_x_3) ;  /* 0x000000001014794e */ /* 0x000fce0000000000 */
[----:B0--3--:R-:W-:Y:S05]  /*0150*/  CALL.ABS.NOINC R8 ;  /* 0x0000000008007343 */ /* 0x009fea0003c00000 */
.L_x_3:
[----:B------:R-:W0:Y:S01]  /*0160*/  LDC.64 R8, c[0x0][0x380] ;  /* 0x0000e000ff087b82 */ /* 0x000e220000000a00 */
[----:B------:R-:W1:Y:S01]  /*0170*/  LDCU.64 UR4, c[0x4][0x10] ;  /* 0x01000200ff0477ac */ /* 0x000e620008000a00 */
[----:B------:R-:W-:Y:S01]  /*0180*/  MOV R6, R18 ;  /* 0x0000001200067202 */ /* 0x000fe20000000f00 */
[----:B------:R-:W-:-:S05]  /*0190*/  IMAD.MOV.U32 R7, RZ, RZ, R19 ;  /* 0x000000ffff077224 */ /* 0x000fca00078e0013 */
[----:B------:R2:W3:Y:S01]  /*01a0*/  LDC.64 R10, c[0x4][R2] ;  /* 0x01000000020a7b82 */ /* 0x0004e20000000a00 */
[----:B-1----:R-:W-:Y:S02]  /*01b0*/  IMAD.U32 R4, RZ, RZ, UR4 ;  /* 0x00000004ff047e24 */ /* 0x002fe4000f8e00ff */
[----:B------:R-:W-:Y:S01]  /*01c0*/  IMAD.U32 R5, RZ, RZ, UR5 ;  /* 0x00000005ff057e24 */ /* 0x000fe2000f8e00ff */
[----:B0-----:R2:W-:Y:S06]  /*01d0*/  STL.64 [R1+0x8], R8 ;  /* 0x0000080801007387 */ /* 0x0015ec0000100a00 */
[----:B------:R-:W-:-:S07]  /*01e0*/  LEPC R20, `(.L_x_4) ;  /* 0x000000001014794e */ /* 0x000fce0000000000 */
[----:B--23--:R-:W-:Y:S05]  /*01f0*/  CALL.ABS.NOINC R10 ;  /* 0x000000000a007343 */ /* 0x00cfea0003c00000 */
.L_x_4:
        /* <DEDUP_REMOVED lines=10> */
.L_x_5:
[----:B------:R-:W0:Y:S01]  /*02a0*/  S2R R3, SR_CgaCtaId ;  /* 0x0000000000037919 */ /* 0x000e220000008800 */
[----:B------:R-:W-:Y:S01]  /*02b0*/  MOV R0, 0x400 ;  /* 0x0000040000007802 */ /* 0x000fe20000000f00 */
[----:B------:R1:W2:Y:S01]  /*02c0*/  LDC.64 R10, c[0x4][R2] ;  /* 0x01000000020a7b82 */ /* 0x0002a20000000a00 */
[----:B------:R-:W3:Y:S01]  /*02d0*/  LDCU.64 UR4, c[0x4][0x20] ;  /* 0x01000400ff0477ac */ /* 0x000ee20008000a00 */
[----:B------:R-:W4:Y:S01]  /*02e0*/  S2R R5, SR_SWINHI ;  /* 0x0000000000057919 */ /* 0x000f220000002f00 */
[----:B------:R-:W-:Y:S01]  /*02f0*/  MOV R6, R18 ;  /* 0x0000001200067202 */ /* 0x000fe20000000f00 */
[----:B------:R-:W-:Y:S02]  /*0300*/  IMAD.MOV.U32 R7, RZ, RZ, R19 ;  /* 0x000000ffff077224 */ /* 0x000fe400078e0013 */
[----:B---3--:R-:W-:Y:S01]  /*0310*/  IMAD.U32 R4, RZ, RZ, UR4 ;  /* 0x00000004ff047e24 */ /* 0x008fe2000f8e00ff */
[----:B0-----:R-:W-:-:S04]  /*0320*/  LEA R0, R3, R0, 0x18 ;  /* 0x0000000003007211 */ /* 0x001fc800078ec0ff */
[----:B------:R-:W-:Y:S02]  /*0330*/  MOV R8, R0 ;  /* 0x0000000000087202 */ /* 0x000fe40000000f00 */
[----:B----4-:R-:W-:Y:S01]  /*0340*/  MOV R9, R5 ;  /* 0x0000000500097202 */ /* 0x010fe20000000f00 */
[----:B------:R-:W-:-:S04]  /*0350*/  IMAD.U32 R5, RZ, RZ, UR5 ;  /* 0x00000005ff057e24 */ /* 0x000fc8000f8e00ff */
[----:B------:R1:W-:Y:S03]  /*0360*/  STL.64 [R1+0x8], R8 ;  /* 0x0000080801007387 */ /* 0x0003e60000100a00 */
[----:B------:R-:W-:-:S07]  /*0370*/  LEPC R20, `(.L_x_6) ;  /* 0x000000001014794e */ /* 0x000fce0000000000 */
[----:B-12---:R-:W-:Y:S05]  /*0380*/  CALL.ABS.NOINC R10 ;  /* 0x000000000a007343 */ /* 0x006fea0003c00000 */
.L_x_6:
[----:B------:R0:W1:Y:S01]  /*0390*/  LDC.64 R8, c[0x4][R2] ;  /* 0x0100000002087b82 */ /* 0x0000620000000a00 */
[----:B------:R0:W-:Y:S01]  /*03a0*/  STL.64 [R1+0x8], R16 ;  /* 0x0000081001007387 */ /* 0x0001e20000100a00 */
[----:B------:R-:W2:Y:S01]  /*03b0*/  LDCU.64 UR4, c[0x4][0x28] ;  /* 0x01000500ff0477ac */ /* 0x000ea20008000a00 */
[----:B------:R-:W-:Y:S01]  /*03c0*/  MOV R6, R18 ;  /* 0x0000001200067202 */ /* 0x000fe20000000f00 */
[----:B------:R-:W-:Y:S02]  /*03d0*/  IMAD.MOV.U32 R7, RZ, RZ, R19 ;  /* 0x000000ffff077224 */ /* 0x000fe400078e0013 */
[----:B--2---:R-:W-:Y:S02]  /*03e0*/  IMAD.U32 R4, RZ, RZ, UR4 ;  /* 0x00000004ff047e24 */ /* 0x004fe4000f8e00ff */
[----:B0-----:R-:W-:-:S07]  /*03f0*/  IMAD.U32 R5, RZ, RZ, UR5 ;  /* 0x00000005ff057e24 */ /* 0x001fce000f8e00ff */
[----:B------:R-:W-:-:S07]  /*0400*/  LEPC R20, `(.L_x_7) ;  /* 0x000000001014794e */ /* 0x000fce0000000000 */
[----:B-1----:R-:W-:Y:S05]  /*0410*/  CALL.ABS.NOINC R8 ;  /* 0x0000000008007343 */ /* 0x002fea0003c00000 */
.L_x_7:
        /* <DEDUP_REMOVED lines=10> */
.L_x_8:
[----:B------:R0:W1:Y:S01]  /*04c0*/  LDC.64 R8, c[0x4][R2] ;  /* 0x0100000002087b82 */ /* 0x0000620000000a00 */
[----:B------:R-:W2:Y:S01]  /*04d0*/  LDCU.64 UR4, c[0x4][0x38] ;  /* 0x01000700ff0477ac */ /* 0x000ea20008000a00 */
[----:B------:R-:W-:-:S06]  /*04e0*/  CS2R R6, SRZ ;  /* 0x0000000000067805 */ /* 0x000fcc000001ff00 */
[----:B------:R-:W3:Y:S01]  /*04f0*/  LDC.64 R16, c[0x0][0x358] ;  /* 0x0000d600ff107b82 */ /* 0x000ee20000000a00 */
[----:B--2---:R-:W-:Y:S01]  /*0500*/  IMAD.U32 R4, RZ, RZ, UR4 ;  /* 0x00000004ff047e24 */ /* 0x004fe2000f8e00ff */
[----:B0-----:R-:W-:-:S07]  /*0510*/  MOV R5, UR5 ;  /* 0x0000000500057c02 */ /* 0x001fce0008000f00 */
[----:B------:R-:W-:-:S07]  /*0520*/  LEPC R20, `(.L_x_9) ;  /* 0x000000001014794e */ /* 0x000fce0000000000 */
[----:B-1-3--:R-:W-:Y:S05]  /*0530*/  CALL.ABS.NOINC R8 ;  /* 0x0000000008007343 */ /* 0x00afea0003c00000 */
.L_x_9:
[----:B------:R-:W0:Y:S01]  /*0540*/  LDC.64 R8, c[0x0][0x388] ;  /* 0x0000e200ff087b82 */ /* 0x000e220000000a00 */
[----:B------:R-:W-:Y:S02]  /*0550*/  R2UR UR4, R16 ;  /* 0x00000000100472ca */ /* 0x000fe400000e0000 */
[----:B------:R-:W-:-:S13]  /*0560*/  R2UR UR5, R17 ;  /* 0x00000000110572ca */ /* 0x000fda00000e0000 */
[----:B0-----:R-:W2:Y:S01]  /*0570*/  LDG.E R8, desc[UR4][R8.64] ;  /* 0x0000000408087981 */ /* 0x001ea2000c1e1900 */
[----:B------:R-:W0:Y:S01]  /*0580*/  LDC.64 R2, c[0x4][R2] ;  /* 0x0100000002027b82 */ /* 0x000e220000000a00 */
[----:B------:R-:W1:Y:S01]  /*0590*/  LDCU.64 UR4, c[0x4][0x40] ;  /* 0x01000800ff0477ac */ /* 0x000e620008000a00 */
[----:B------:R-:W-:Y:S01]  /*05a0*/  MOV R6, R18 ;  /* 0x0000001200067202 */ /* 0x000fe20000000f00 */
[----:B------:R-:W-:Y:S02]  /*05b0*/  IMAD.MOV.U32 R7, RZ, RZ, R19 ;  /* 0x000000ffff077224 */ /* 0x000fe400078e0013 */
[----:B-1----:R-:W-:Y:S02]  /*05c0*/  IMAD.U32 R4, RZ, RZ, UR4 ;  /* 0x00000004ff047e24 */ /* 0x002fe4000f8e00ff */
[----:B------:R-:W-:Y:S01]  /*05d0*/  IMAD.U32 R5, RZ, RZ, UR5 ;  /* 0x00000005ff057e24 */ /* 0x000fe2000f8e00ff */
[----:B0-2---:R1:W-:Y:S06]  /*05e0*/  STL [R1+0x8], R8 ;  /* 0x0000080801007387 */ /* 0x0053ec0000100800 */
[----:B------:R-:W-:-:S07]  /*05f0*/  LEPC R20, `(.L_x_10) ;  /* 0x000000001014794e */ /* 0x000fce0000000000 */
[----:B-1----:R-:W-:Y:S05]  /*0600*/  CALL.ABS.NOINC R2 ;  /* 0x0000000002007343 */ /* 0x002fea0003c00000 */
.L_x_10:
[----:B------:R-:W-:Y:S05]  /*0610*/  EXIT ;  /* 0x000000000000794d */ /* 0x000fea0003800000 */
.L_x_11:
        /* <DEDUP_REMOVED lines=14> */
.L_x_15:


//--------------------- .nv.global.init           --------------------------
	.section	.nv.global.init,"aw",@progbits
	.align	4
.nv.global.init:
	.type		g_device_var,@object
	.size		g_device_var,($str$1 - g_device_var)
g_device_var:
        /*0000*/ 	.byte	0x2a, 0x00, 0x00, 0x00
	.type		$str$1,@object
	.size		$str$1,($str$5 - $str$1)
$str$1:
        /*0004*/ 	.byte	0x20, 0x20, 0x47, 0x6c, 0x6f, 0x62, 0x61, 0x6c, 0x20, 0x4d, 0x65, 0x6d, 0x6f, 0x72, 0x79, 0x20
        /*0014*/ 	.byte	0x28, 0x48, 0x42, 0x4d, 0x29, 0x20, 0x50, 0x74, 0x72, 0x3a, 0x20, 0x20, 0x20, 0x20, 0x25, 0x70
        /*0024*/ 	.byte	0x0a, 0x00
	.type		$str$5,@object
	.size		$str$5,($str$2 - $str$5)
$str$5:
        /*0026*/ 	.byte	0x20, 0x20, 0x48, 0x6f, 0x73, 0x74, 0x20, 0x50, 0x69, 0x6e, 0x6e, 0x65, 0x64, 0x20, 0x50, 0x74
        /*0036*/ 	.byte	0x72, 0x20, 0x28, 0x55, 0x56, 0x41, 0x2f, 0x50, 0x43, 0x49, 0x65, 0x29, 0x3a, 0x20, 0x25, 0x70
        /*0046*/ 	.byte	0x0a, 0x00
	.type		$str$2,@object
	.size		$str$2,($str$6 - $str$2)
$str$2:
        /*0048*/ 	.byte	0x20, 0x20, 0x47, 0x6c, 0x6f, 0x62, 0x61, 0x6c, 0x20, 0x56, 0x61, 0x72, 0x69, 0x61, 0x62, 0x6c
        /*0058*/ 	.byte	0x65, 0x20, 0x28, 0x53, 0x74, 0x61, 0x74, 0x69, 0x63, 0x29, 0x3a, 0x20, 0x20, 0x20, 0x25, 0x70
        /*0068*/ 	.byte	0x0a, 0x00
	.type		$str$6,@object
	.size		$str$6,($str - $str$6)
$str$6:
        /*006a*/ 	.byte	0x3d, 0x3d, 0x3d, 0x3d, 0x3d, 0x3d, 0x3d, 0x3d, 0x3d, 0x3d, 0x3d, 0x3d, 0x3d, 0x3d, 0x3d, 0x3d
        /*007a*/ 	.byte	0x3d, 0x3d, 0x3d, 0x3d, 0x3d, 0x3d, 0x3d, 0x3d, 0x3d, 0x3d, 0x3d, 0x3d, 0x3d, 0x3d, 0x3d, 0x3d
        /*008a*/ 	.byte	0x0a, 0x0a, 0x00
	.type		$str,@object
	.size		$str,($str$3 - $str)
$str:
        /*008d*/ 	.byte	0x0a, 0x5b, 0x44, 0x65, 0x76, 0x69, 0x63, 0x65, 0x5d, 0x20, 0x3d, 0x3d, 0x3d, 0x20, 0x4d, 0x65
        /*009d*/ 	.byte	0x6d, 0x6f, 0x72, 0x79, 0x20, 0x41, 0x64, 0x64, 0x72, 0x65, 0x73, 0x73, 0x20, 0x4d, 0x61, 0x70
        /*00ad*/ 	.byte	0x20, 0x3d, 0x3d, 0x3d, 0x0a, 0x00
	.type		$str$3,@object
	.size		$str$3,($str$7 - $str$3)
$str$3:
        /*00b3*/ 	.byte	0x20, 0x20, 0x53, 0x68, 0x61, 0x72, 0x65, 0x64, 0x20, 0x4d, 0x65, 0x6d, 0x6f, 0x72, 0x79, 0x20
        /*00c3*/ 	.byte	0x28, 0x53, 0x52, 0x41, 0x4d, 0x29, 0x3a, 0x20, 0x20, 0x20, 0x20, 0x20, 0x20, 0x20, 0x25, 0x70
        /*00d3*/ 	.byte	0x20, 0x28, 0x53, 0x6d, 0x61, 0x6c, 0x6c, 0x20, 0x6f, 0x66, 0x66, 0x73, 0x65, 0x74, 0x20, 0x75
        /*00e3*/ 	.byte	0x73, 0x75, 0x61, 0x6c, 0x6c, 0x79, 0x29, 0x0a, 0x00
	.type		$str$7,@object
	.size		$str$7,($str$4 - $str$7)
$str$7:
        /*00ec*/ 	.byte	0x5b, 0x44, 0x65, 0x76, 0x69, 0x63, 0x65, 0x5d, 0x20, 0x52, 0x65, 0x61, 0x64, 0x20, 0x66, 0x72
        /*00fc*/ 	.byte	0x6f, 0x6d, 0x20, 0x48, 0x6f, 0x73, 0x74, 0x20, 0x50, 0x69, 0x6e, 0x6e, 0x65, 0x64, 0x20, 0x4d
        /*010c*/ 	.byte	0x65, 0x6d, 0x6f, 0x72, 0x79, 0x3a, 0x20, 0x25, 0x64, 0x20, 0x28, 0x53, 0x75, 0x63, 0x63, 0x65
        /*011c*/ 	.byte	0x73, 0x73, 0x21, 0x20, 0x55, 0x56, 0x41, 0x20, 0x77, 0x6f, 0x72, 0x6b, 0x73, 0x29, 0x0a, 0x00
	.type		$str$4,@object
	.size		$str$4,(.L_5 - $str$4)
$str$4:
        /*012c*/ 	.byte	0x20, 0x20, 0x4c, 0x6f, 0x63, 0x61, 0x6c, 0x20, 0x56, 0x61, 0x72, 0x69, 0x61, 0x62, 0x6c, 0x65
        /*013c*/ 	.byte	0x20, 0x28, 0x53, 0x74, 0x61, 0x63, 0x6b, 0x29, 0x3a, 0x20, 0x20, 0x20, 0x20, 0x20, 0x25, 0x70
        /*014c*/ 	.byte	0x20, 0x28, 0x49, 0x66, 0x20, 0x61, 0x64, 0x64, 0x72, 0x65, 0x73, 0x73, 0x20, 0x74, 0x61, 0x6b
        /*015c*/ 	.byte	0x65, 0x6e, 0x20, 0x2d, 0x3e, 0x20, 0x4c, 0x6f, 0x63, 0x61, 0x6c, 0x20, 0x4d, 0x65, 0x6d, 0x29
        /*016c*/ 	.byte	0x0a, 0x00
.L_5:


//--------------------- .nv.shared.reserved.0     --------------------------
	.section	.nv.shared.reserved.0,"aw",@nobits
	.weak		__nv_reservedSMEM_offset_0_alias
	.size		__nv_reservedSMEM_offset_0_alias, 0, 64
	.other		__nv_reservedSMEM_offset_0_alias,@"STO_CUDA_RESERVED_SHARED STV_DEFAULT"
__nv_reservedSMEM_offset_0_alias:
	.zero		0
	.zero		64


//--------------------- .nv.shared._Z19address_space_probePiS_ --------------------------
	.section	.nv.shared._Z19address_space_probePiS_,"aw",@nobits
	.sectionflags	@""
	.align	4
.nv.shared._Z19address_space_probePiS_:
	.zero		1028


//--------------------- .nv.constant0._Z17add_with_restrictPfS_S_i --------------------------
	.section	.nv.constant0._Z17add_with_restrictPfS_S_i,"a",@progbits
	.sectionflags	@""
	.align	4
.nv.constant0._Z17add_with_restrictPfS_S_i:
	.zero		924


//--------------------- .nv.constant0._Z15add_no_restrictPfS_S_i --------------------------
	.section	.nv.constant0._Z15add_no_restrictPfS_S_i,"a",@progbits
	.sectionflags	@""
	.align	4
.nv.constant0._Z15add_no_restrictPfS_S_i:
	.zero		924


//--------------------- .nv.constant0._Z24force_local_memory_spillPfi --------------------------
	.section	.nv.constant0._Z24force_local_memory_spillPfi,"a",@progbits
	.sectionflags	@""
	.align	4
.nv.constant0._Z24force_local_memory_spillPfi:
	.zero		908


//--------------------- .nv.constant0._Z19address_space_probePiS_ --------------------------
	.section	.nv.constant0._Z19address_space_probePiS_,"a",@progbits
	.sectionflags	@""
	.align	4
.nv.constant0._Z19address_space_probePiS_:
	.zero		912


//--------------------- SYMBOLS --------------------------

	.type		.nv.reservedSmem.offset0,@object
	.size		.nv.reservedSmem.offset0,0x4
	.type		.nv.reservedSmem.cap,@object
	.size		.nv.reservedSmem.cap,0x4
	.type		vprintf,@function
